//
// Generated by NVIDIA NVVM Compiler
//
// Compiler Build ID: CL-36424714
// Cuda compilation tools, release 13.0, V13.0.88
// Based on NVVM 20.0.0
//

.version 9.0
.target sm_100
.address_size 64

	// .globl	compute_static_traps_signal
.extern .func __assertfail
(
	.param .b64 __assertfail_param_0,
	.param .b64 __assertfail_param_1,
	.param .b32 __assertfail_param_2,
	.param .b64 __assertfail_param_3,
	.param .b64 __assertfail_param_4
)
;
.const .align 4 .b8 frequencies[400];
.const .align 4 .b8 amplitudes[400];
.const .align 4 .b8 phases[400];
.const .align 4 .b8 initial_frequencies[400];
.const .align 4 .b8 final_frequencies[400];
.const .align 4 .b8 initial_amplitudes[400];
.const .align 4 .b8 final_amplitudes[400];
.const .align 4 .b8 initial_phases[400];
.const .align 4 .b8 final_phases[400];
.global .align 1 .b8 __unnamed_1[38] = {102, 108, 111, 97, 116, 32, 112, 104, 97, 115, 101, 95, 114, 97, 109, 112, 40, 102, 108, 111, 97, 116, 44, 32, 117, 110, 115, 105, 103, 110, 101, 100, 32, 105, 110, 116, 41};
.global .align 1 .b8 $str[2] = {48};
.global .align 1 .b8 $str$1[27] = {47, 116, 109, 112, 47, 115, 97, 115, 115, 95, 99, 117, 95, 95, 107, 49, 114, 50, 55, 55, 99, 47, 107, 46, 99, 117};

.visible .entry compute_static_traps_signal(
	.param .u64 .ptr .align 1 compute_static_traps_signal_param_0,
	.param .u32 compute_static_traps_signal_param_1,
	.param .u32 compute_static_traps_signal_param_2,
	.param .f32 compute_static_traps_signal_param_3
)
{
	.reg .pred 	%p<11>;
	.reg .b32 	%r<25>;
	.reg .b32 	%f<114>;
	.reg .b64 	%rd<41>;
	.reg .b64 	%fd<10>;

	ld.param.u64 	%rd7, [compute_static_traps_signal_param_0];
	ld.param.u32 	%r14, [compute_static_traps_signal_param_1];
	ld.param.u32 	%r13, [compute_static_traps_signal_param_2];
	ld.param.f32 	%f14, [compute_static_traps_signal_param_3];
	mov.u32 	%r15, %ctaid.x;
	mov.u32 	%r16, %ntid.x;
	mov.u32 	%r17, %tid.x;
	mad.lo.s32 	%r1, %r15, %r16, %r17;
	cvt.f64.f32 	%fd3, %f14;
	mul.f64 	%fd4, %fd3, 0d401921FB54442D18;
	cvt.rn.f64.u32 	%fd5, %r1;
	mul.f64 	%fd6, %fd4, %fd5;
	cvt.rn.f32.f64 	%f1, %fd6;
	setp.ge.u32 	%p1, %r1, %r14;
	@%p1 bra 	$L__BB0_15;
	setp.eq.s32 	%p2, %r13, 0;
	mov.f64 	%fd9, 0d0000000000000000;
	@%p2 bra 	$L__BB0_14;
	and.b32  	%r2, %r13, 7;
	setp.lt.u32 	%p3, %r13, 8;
	mov.f32 	%f113, 0f00000000;
	mov.b32 	%r23, 0;
	@%p3 bra 	$L__BB0_5;
	and.b32  	%r23, %r13, -8;
	mov.u64 	%rd11, frequencies;
	add.s64 	%rd40, %rd11, 16;
	mov.u64 	%rd12, phases;
	add.s64 	%rd39, %rd12, 16;
	mov.u64 	%rd13, amplitudes;
	add.s64 	%rd38, %rd13, 16;
	neg.s32 	%r21, %r23;
	mov.f32 	%f113, 0f00000000;
$L__BB0_4:
	.pragma "nounroll";
	ld.const.f32 	%f18, [%rd40+-16];
	ld.const.f32 	%f19, [%rd39+-16];
	fma.rn.f32 	%f20, %f18, %f1, %f19;
	ld.const.f32 	%f21, [%rd38+-16];
	sin.approx.f32 	%f22, %f20;
	fma.rn.f32 	%f23, %f21, %f22, %f113;
	ld.const.f32 	%f24, [%rd40+-12];
	ld.const.f32 	%f25, [%rd39+-12];
	fma.rn.f32 	%f26, %f24, %f1, %f25;
	ld.const.f32 	%f27, [%rd38+-12];
	sin.approx.f32 	%f28, %f26;
	fma.rn.f32 	%f29, %f27, %f28, %f23;
	ld.const.f32 	%f30, [%rd40+-8];
	ld.const.f32 	%f31, [%rd39+-8];
	fma.rn.f32 	%f32, %f30, %f1, %f31;
	ld.const.f32 	%f33, [%rd38+-8];
	sin.approx.f32 	%f34, %f32;
	fma.rn.f32 	%f35, %f33, %f34, %f29;
	ld.const.f32 	%f36, [%rd40+-4];
	ld.const.f32 	%f37, [%rd39+-4];
	fma.rn.f32 	%f38, %f36, %f1, %f37;
	ld.const.f32 	%f39, [%rd38+-4];
	sin.approx.f32 	%f40, %f38;
	fma.rn.f32 	%f41, %f39, %f40, %f35;
	ld.const.f32 	%f42, [%rd40];
	ld.const.f32 	%f43, [%rd39];
	fma.rn.f32 	%f44, %f42, %f1, %f43;
	ld.const.f32 	%f45, [%rd38];
	sin.approx.f32 	%f46, %f44;
	fma.rn.f32 	%f47, %f45, %f46, %f41;
	ld.const.f32 	%f48, [%rd40+4];
	ld.const.f32 	%f49, [%rd39+4];
	fma.rn.f32 	%f50, %f48, %f1, %f49;
	ld.const.f32 	%f51, [%rd38+4];
	sin.approx.f32 	%f52, %f50;
	fma.rn.f32 	%f53, %f51, %f52, %f47;
	ld.const.f32 	%f54, [%rd40+8];
	ld.const.f32 	%f55, [%rd39+8];
	fma.rn.f32 	%f56, %f54, %f1, %f55;
	ld.const.f32 	%f57, [%rd38+8];
	sin.approx.f32 	%f58, %f56;
	fma.rn.f32 	%f59, %f57, %f58, %f53;
	ld.const.f32 	%f60, [%rd40+12];
	ld.const.f32 	%f61, [%rd39+12];
	fma.rn.f32 	%f62, %f60, %f1, %f61;
	ld.const.f32 	%f63, [%rd38+12];
	sin.approx.f32 	%f64, %f62;
	fma.rn.f32 	%f113, %f63, %f64, %f59;
	add.s32 	%r21, %r21, 8;
	add.s64 	%rd40, %rd40, 32;
	add.s64 	%rd39, %rd39, 32;
	add.s64 	%rd38, %rd38, 32;
	setp.ne.s32 	%p4, %r21, 0;
	@%p4 bra 	$L__BB0_4;
$L__BB0_5:
	setp.eq.s32 	%p5, %r2, 0;
	@%p5 bra 	$L__BB0_13;
	and.b32  	%r8, %r13, 3;
	setp.lt.u32 	%p6, %r2, 4;
	@%p6 bra 	$L__BB0_8;
	mul.wide.u32 	%rd14, %r23, 4;
	mov.u64 	%rd15, frequencies;
	add.s64 	%rd16, %rd15, %rd14;
	ld.const.f32 	%f66, [%rd16];
	mov.u64 	%rd17, phases;
	add.s64 	%rd18, %rd17, %rd14;
	ld.const.f32 	%f67, [%rd18];
	fma.rn.f32 	%f68, %f66, %f1, %f67;
	mov.u64 	%rd19, amplitudes;
	add.s64 	%rd20, %rd19, %rd14;
	ld.const.f32 	%f69, [%rd20];
	sin.approx.f32 	%f70, %f68;
	fma.rn.f32 	%f71, %f69, %f70, %f113;
	ld.const.f32 	%f72, [%rd16+4];
	ld.const.f32 	%f73, [%rd18+4];
	fma.rn.f32 	%f74, %f72, %f1, %f73;
	ld.const.f32 	%f75, [%rd20+4];
	sin.approx.f32 	%f76, %f74;
	fma.rn.f32 	%f77, %f75, %f76, %f71;
	ld.const.f32 	%f78, [%rd16+8];
	ld.const.f32 	%f79, [%rd18+8];
	fma.rn.f32 	%f80, %f78, %f1, %f79;
	ld.const.f32 	%f81, [%rd20+8];
	sin.approx.f32 	%f82, %f80;
	fma.rn.f32 	%f83, %f81, %f82, %f77;
	ld.const.f32 	%f84, [%rd16+12];
	ld.const.f32 	%f85, [%rd18+12];
	fma.rn.f32 	%f86, %f84, %f1, %f85;
	ld.const.f32 	%f87, [%rd20+12];
	sin.approx.f32 	%f88, %f86;
	fma.rn.f32 	%f113, %f87, %f88, %f83;
	add.s32 	%r23, %r23, 4;
$L__BB0_8:
	setp.eq.s32 	%p7, %r8, 0;
	@%p7 bra 	$L__BB0_13;
	setp.eq.s32 	%p8, %r8, 1;
	@%p8 bra 	$L__BB0_11;
	mul.wide.u32 	%rd21, %r23, 4;
	mov.u64 	%rd22, frequencies;
	add.s64 	%rd23, %rd22, %rd21;
	ld.const.f32 	%f90, [%rd23];
	mov.u64 	%rd24, phases;
	add.s64 	%rd25, %rd24, %rd21;
	ld.const.f32 	%f91, [%rd25];
	fma.rn.f32 	%f92, %f90, %f1, %f91;
	mov.u64 	%rd26, amplitudes;
	add.s64 	%rd27, %rd26, %rd21;
	ld.const.f32 	%f93, [%rd27];
	sin.approx.f32 	%f94, %f92;
	fma.rn.f32 	%f95, %f93, %f94, %f113;
	ld.const.f32 	%f96, [%rd23+4];
	ld.const.f32 	%f97, [%rd25+4];
	fma.rn.f32 	%f98, %f96, %f1, %f97;
	ld.const.f32 	%f99, [%rd27+4];
	sin.approx.f32 	%f100, %f98;
	fma.rn.f32 	%f113, %f99, %f100, %f95;
	add.s32 	%r23, %r23, 2;
$L__BB0_11:
	and.b32  	%r19, %r13, 1;
	setp.eq.b32 	%p9, %r19, 1;
	not.pred 	%p10, %p9;
	@%p10 bra 	$L__BB0_13;
	mul.wide.u32 	%rd28, %r23, 4;
	mov.u64 	%rd29, frequencies;
	add.s64 	%rd30, %rd29, %rd28;
	ld.const.f32 	%f101, [%rd30];
	mov.u64 	%rd31, phases;
	add.s64 	%rd32, %rd31, %rd28;
	ld.const.f32 	%f102, [%rd32];
	fma.rn.f32 	%f103, %f101, %f1, %f102;
	mov.u64 	%rd33, amplitudes;
	add.s64 	%rd34, %rd33, %rd28;
	ld.const.f32 	%f104, [%rd34];
	sin.approx.f32 	%f105, %f103;
	fma.rn.f32 	%f113, %f104, %f105, %f113;
$L__BB0_13:
	cvt.f64.f32 	%fd8, %f113;
	mul.f64 	%fd9, %fd8, 0d40DFFFFFEF9DB22D;
$L__BB0_14:
	cvt.rzi.s32.f64 	%r20, %fd9;
	cvta.to.global.u64 	%rd35, %rd7;
	mul.wide.u32 	%rd36, %r1, 2;
	add.s64 	%rd37, %rd35, %rd36;
	st.global.u16 	[%rd37], %r20;
$L__BB0_15:
	ret;

}
	// .globl	compute_moving_traps_signal
.visible .entry compute_moving_traps_signal(
	.param .u64 .ptr .align 1 compute_moving_traps_signal_param_0,
	.param .u32 compute_moving_traps_signal_param_1,
	.param .u32 compute_moving_traps_signal_param_2,
	.param .f32 compute_moving_traps_signal_param_3,
	.param .u32 compute_moving_traps_signal_param_4,
	.param .u32 compute_moving_traps_signal_param_5,
	.param .u32 compute_moving_traps_signal_param_6
)
{
	.reg .pred 	%p<138>;
	.reg .b32 	%r<143>;
	.reg .b32 	%f<726>;
	.reg .b64 	%rd<38>;
	.reg .b64 	%fd<96>;

	ld.param.u32 	%r16, [compute_moving_traps_signal_param_1];
	ld.param.u32 	%r12, [compute_moving_traps_signal_param_2];
	ld.param.f32 	%f102, [compute_moving_traps_signal_param_3];
	ld.param.u32 	%r13, [compute_moving_traps_signal_param_4];
	ld.param.u32 	%r14, [compute_moving_traps_signal_param_5];
	ld.param.u32 	%r15, [compute_moving_traps_signal_param_6];
	mov.u32 	%r17, %ctaid.x;
	mov.u32 	%r18, %ntid.x;
	mov.u32 	%r19, %tid.x;
	mad.lo.s32 	%r1, %r17, %r18, %r19;
	cvt.rn.f32.u32 	%f103, %r1;
	cvt.rn.f32.u32 	%f1, %r16;
	div.rn.f32 	%f2, %f103, %f1;
	setp.ge.u32 	%p1, %r1, %r16;
	@%p1 bra 	$L__BB1_112;
	setp.eq.s32 	%p2, %r12, 0;
	mov.f64 	%fd95, 0d0000000000000000;
	@%p2 bra 	$L__BB1_111;
	cvt.rn.f64.u32 	%fd26, %r13;
	mul.f64 	%fd27, %fd26, 0d401921FB54442D18;
	cvt.f64.f32 	%fd28, %f102;
	mul.f64 	%fd1, %fd27, %fd28;
	cvt.rn.f64.u32 	%fd29, %r14;
	mul.f64 	%fd30, %fd29, 0d401921FB54442D18;
	mul.f64 	%fd2, %fd30, %fd28;
	mul.f32 	%f105, %f102, %f1;
	cvt.f64.f32 	%fd31, %f105;
	mul.f64 	%fd3, %fd31, 0d401921FB54442D18;
	mov.f32 	%f705, 0f00000000;
	mov.f32 	%f106, 0f3F000000;
	mul.rn.f32 	%f107, %f106, %f705;
	mov.f32 	%f108, 0f3DF6384F;
	mul.rn.f32 	%f109, %f108, %f705;
	fma.rn.f32 	%f110, %f107, 0f3FB8AA3B, 0f00000000;
	add.f32 	%f111, %f110, 0f00000000;
	mul.f32 	%f112, %f109, 0f40400000;
	fma.rn.f32 	%f113, %f112, %f107, %f111;
	fma.rn.f32 	%f114, %f109, 0f00000000, %f113;
	mov.f32 	%f115, 0fBF800000;
	add.rn.f32 	%f116, %f115, %f114;
	mov.f32 	%f117, 0f3F800000;
	add.rn.f32 	%f118, %f116, %f117;
	neg.f32 	%f119, %f118;
	add.rn.f32 	%f120, %f114, %f119;
	mov.f32 	%f121, 0f40800000;
	mul.rn.f32 	%f122, %f116, %f121;
	neg.f32 	%f123, %f122;
	fma.rn.f32 	%f124, %f116, 0f40800000, %f123;
	fma.rn.f32 	%f125, %f120, 0f40800000, %f124;
	cvt.rni.f32.f32 	%f126, %f122;
	sub.f32 	%f127, %f122, %f126;
	add.f32 	%f128, %f127, %f125;
	fma.rn.f32 	%f129, %f128, 0f391FCB8E, 0f3AAF85ED;
	fma.rn.f32 	%f130, %f129, %f128, 0f3C1D9856;
	fma.rn.f32 	%f131, %f130, %f128, 0f3D6357BB;
	fma.rn.f32 	%f132, %f131, %f128, 0f3E75FDEC;
	fma.rn.f32 	%f133, %f132, %f128, 0f3F317218;
	fma.rn.f32 	%f134, %f133, %f128, 0f3F800000;
	cvt.rzi.s32.f32 	%r21, %f126;
	setp.gt.f32 	%p3, %f126, 0f00000000;
	selp.b32 	%r22, 0, -2097152000, %p3;
	add.s32 	%r23, %r22, 2130706432;
	mov.b32 	%f135, %r23;
	mul.f32 	%f136, %f134, %f135;
	shl.b32 	%r24, %r21, 23;
	sub.s32 	%r25, %r24, %r22;
	mov.b32 	%f137, %r25;
	mul.f32 	%f138, %f136, %f137;
	abs.f32 	%f139, %f122;
	setp.gt.f32 	%p4, %f139, 0f43180000;
	setp.lt.f32 	%p5, %f122, 0f00000000;
	selp.f32 	%f140, 0f00000000, 0f7F800000, %p5;
	selp.f32 	%f141, %f140, %f138, %p4;
	cvt.f64.f32 	%fd32, %f141;
	fma.rn.f64 	%fd33, %fd32, 0d3FF5555555555555, 0dBFD5555555555555;
	mov.f32 	%f142, 0f40400000;
	mul.rn.f32 	%f143, %f116, %f142;
	neg.f32 	%f144, %f143;
	fma.rn.f32 	%f145, %f116, 0f40400000, %f144;
	fma.rn.f32 	%f146, %f120, 0f40400000, %f145;
	cvt.rni.f32.f32 	%f147, %f143;
	sub.f32 	%f148, %f143, %f147;
	add.f32 	%f149, %f148, %f146;
	fma.rn.f32 	%f150, %f149, 0f391FCB8E, 0f3AAF85ED;
	fma.rn.f32 	%f151, %f150, %f149, 0f3C1D9856;
	fma.rn.f32 	%f152, %f151, %f149, 0f3D6357BB;
	fma.rn.f32 	%f153, %f152, %f149, 0f3E75FDEC;
	fma.rn.f32 	%f154, %f153, %f149, 0f3F317218;
	fma.rn.f32 	%f155, %f154, %f149, 0f3F800000;
	cvt.rzi.s32.f32 	%r26, %f147;
	setp.gt.f32 	%p6, %f147, 0f00000000;
	selp.b32 	%r27, 0, -2097152000, %p6;
	add.s32 	%r28, %r27, 2130706432;
	mov.b32 	%f156, %r28;
	mul.f32 	%f157, %f155, %f156;
	shl.b32 	%r29, %r26, 23;
	sub.s32 	%r30, %r29, %r27;
	mov.b32 	%f158, %r30;
	mul.f32 	%f159, %f157, %f158;
	abs.f32 	%f160, %f143;
	setp.gt.f32 	%p7, %f160, 0f43180000;
	setp.lt.f32 	%p8, %f143, 0f00000000;
	selp.f32 	%f161, 0f00000000, 0f7F800000, %p8;
	selp.f32 	%f162, %f161, %f159, %p7;
	cvt.f64.f32 	%fd34, %f162;
	fma.rn.f64 	%fd35, %fd34, 0dC005555555555555, %fd33;
	mov.f32 	%f163, 0f40000000;
	mul.rn.f32 	%f164, %f116, %f163;
	neg.f32 	%f165, %f164;
	fma.rn.f32 	%f166, %f116, 0f40000000, %f165;
	fma.rn.f32 	%f167, %f120, 0f40000000, %f166;
	cvt.rni.f32.f32 	%f168, %f164;
	sub.f32 	%f169, %f164, %f168;
	add.f32 	%f170, %f169, %f167;
	fma.rn.f32 	%f171, %f170, 0f391FCB8E, 0f3AAF85ED;
	fma.rn.f32 	%f172, %f171, %f170, 0f3C1D9856;
	fma.rn.f32 	%f173, %f172, %f170, 0f3D6357BB;
	fma.rn.f32 	%f174, %f173, %f170, 0f3E75FDEC;
	fma.rn.f32 	%f175, %f174, %f170, 0f3F317218;
	fma.rn.f32 	%f176, %f175, %f170, 0f3F800000;
	cvt.rzi.s32.f32 	%r31, %f168;
	setp.gt.f32 	%p9, %f168, 0f00000000;
	selp.b32 	%r32, 0, -2097152000, %p9;
	add.s32 	%r33, %r32, 2130706432;
	mov.b32 	%f177, %r33;
	mul.f32 	%f178, %f176, %f177;
	shl.b32 	%r34, %r31, 23;
	sub.s32 	%r35, %r34, %r32;
	mov.b32 	%f179, %r35;
	mul.f32 	%f180, %f178, %f179;
	abs.f32 	%f181, %f164;
	setp.gt.f32 	%p10, %f181, 0f43180000;
	setp.lt.f32 	%p11, %f164, 0f00000000;
	selp.f32 	%f182, 0f00000000, 0f7F800000, %p11;
	selp.f32 	%f183, %f182, %f180, %p10;
	add.f32 	%f184, %f183, %f183;
	cvt.f64.f32 	%fd36, %f184;
	add.f64 	%fd37, %fd35, %fd36;
	add.f64 	%fd38, %fd37, 0dBFD5555555555555;
	cvt.rn.f32.f64 	%f3, %fd38;
	cvt.f64.f32 	%fd39, %f2;
	mul.f64 	%fd40, %fd39, 0d400921FB54442D18;
	cvt.rn.f32.f64 	%f4, %fd40;
	mov.b32 	%r140, 0;
	mov.u64 	%rd3, initial_frequencies;
	mov.u64 	%rd5, final_frequencies;
	mov.u64 	%rd7, initial_phases;
	mov.u64 	%rd9, final_phases;
	mov.u64 	%rd23, $str;
	mov.u64 	%rd25, $str$1;
	cos.approx.f32 	%f698, %f4;
$L__BB1_3:
	mul.wide.u32 	%rd2, %r140, 4;
	add.s64 	%rd4, %rd3, %rd2;
	ld.const.f32 	%f186, [%rd4];
	add.s64 	%rd6, %rd5, %rd2;
	ld.const.f32 	%f187, [%rd6];
	add.f32 	%f188, %f186, %f187;
	mul.f32 	%f6, %f188, 0f3F000000;
	sub.f32 	%f189, %f187, %f186;
	mul.f32 	%f7, %f189, 0f3F000000;
	add.s64 	%rd8, %rd7, %rd2;
	ld.const.f32 	%f190, [%rd8];
	cvt.f64.f32 	%fd41, %f190;
	cvt.f64.f32 	%fd42, %f186;
	fma.rn.f64 	%fd43, %fd1, %fd42, %fd41;
	cvt.rn.f32.f64 	%f8, %fd43;
	add.s64 	%rd10, %rd9, %rd2;
	ld.const.f32 	%f191, [%rd10];
	cvt.f64.f32 	%fd44, %f191;
	cvt.f64.f32 	%fd45, %f187;
	fma.rn.f64 	%fd46, %fd2, %fd45, %fd44;
	cvt.rn.f32.f64 	%f192, %fd46;
	sub.f32 	%f193, %f192, %f8;
	cvt.f64.f32 	%fd4, %f193;
	setp.eq.f32 	%p12, %f7, 0f00000000;
	mov.f32 	%f710, 0f3F800000;
	@%p12 bra 	$L__BB1_21;
	cvt.f64.f32 	%fd47, %f6;
	mul.f64 	%fd48, %fd3, %fd47;
	sub.f64 	%fd49, %fd4, %fd48;
	cvt.rn.f32.f64 	%f9, %fd49;
	abs.f32 	%f708, %f9;
	setp.lt.f32 	%p13, %f708, 0f40C90FDB;
	@%p13 bra 	$L__BB1_15;
	setp.gtu.f32 	%p14, %f708, 0f4C490FDB;
	@%p14 bra 	$L__BB1_12;
	mov.f32 	%f194, 0f40C90FDB;
	div.approx.f32 	%f195, %f708, %f194;
	cvt.rzi.f32.f32 	%f706, %f195;
	fma.rn.f32 	%f12, %f706, 0fC0C90FDB, %f708;
	mov.b32 	%r3, %f12;
	setp.lt.u32 	%p15, %r3, 1086918619;
	@%p15 bra 	$L__BB1_11;
	setp.lt.u32 	%p16, %r3, -2147483647;
	@%p16 bra 	$L__BB1_9;
	add.f32 	%f199, %f706, 0fBF800000;
	setp.lt.f32 	%p19, %f12, 0fC0C90FDB;
	add.f32 	%f200, %f199, 0fBF800000;
	selp.f32 	%f706, %f200, %f199, %p19;
	bra.uni 	$L__BB1_11;
$L__BB1_9:
	add.f32 	%f706, %f706, 0f3F800000;
	setp.ltu.f32 	%p17, %f12, 0f41490FDB;
	@%p17 bra 	$L__BB1_11;
	add.f32 	%f196, %f706, 0f3F800000;
	fma.rn.f32 	%f197, 0f40C90FDB, 0fC0400000, %f12;
	setp.ge.f32 	%p18, %f197, 0f00000000;
	add.f32 	%f198, %f196, 0f3F800000;
	selp.f32 	%f706, %f198, %f196, %p18;
$L__BB1_11:
	fma.rn.f32 	%f708, %f706, 0fC0C90FDB, %f708;
	bra.uni 	$L__BB1_15;
$L__BB1_12:
	mov.b32 	%r4, %f708;
	and.b32  	%r36, %r4, 8388607;
	or.b32  	%r141, %r36, 1065353216;
	mov.b32 	%f707, %r141;
	and.b32  	%r37, %r4, -8388608;
	add.s32 	%r142, %r37, -1082130432;
	setp.eq.s32 	%p20, %r142, 0;
	@%p20 bra 	$L__BB1_14;
$L__BB1_13:
	min.u32 	%r38, %r142, 192937984;
	add.s32 	%r39, %r141, %r38;
	mov.b32 	%f201, %r39;
	mul.f32 	%f202, %f201, 0f3F22F983;
	fma.rn.f32 	%f203, %f202, 0fBFC90FDB, %f201;
	fma.rn.f32 	%f204, %f203, 0f3F22F983, %f202;
	fma.rn.f32 	%f205, %f204, 0fBFC90FDB, %f201;
	mov.f32 	%f206, 0f3F22F983;
	fma.rz.f32 	%f207, %f205, %f206, %f204;
	cvt.rzi.f32.f32 	%f208, %f207;
	fma.rn.f32 	%f707, %f208, 0fBFC90FDB, %f201;
	sub.s32 	%r142, %r142, %r38;
	mov.b32 	%r141, %f707;
	setp.ne.s32 	%p21, %r142, 0;
	setp.ne.s32 	%p22, %r141, 0;
	and.pred  	%p23, %p21, %p22;
	@%p23 bra 	$L__BB1_13;
$L__BB1_14:
	setp.gt.u32 	%p24, %r4, 2139095039;
	selp.f32 	%f210, 0f7FFFFFFF, 0f4C000000, %p24;
	mul.f32 	%f211, %f707, 0f34000000;
	mul.f32 	%f708, %f210, %f211;
$L__BB1_15:
	abs.f32 	%f213, %f708;
	setp.nan.f32 	%p25, %f213, %f213;
	copysign.f32 	%f214, %f9, %f708;
	selp.f32 	%f215, %f708, %f214, %p25;
	cvt.f64.f32 	%fd50, %f215;
	cvt.f64.f32 	%fd51, %f7;
	mul.f64 	%fd52, %fd3, %fd51;
	div.rn.f64 	%fd5, %fd50, %fd52;
	mov.f32 	%f709, 0f32EF0965;
	setp.eq.s32 	%p26, %r15, 0;
	@%p26 bra 	$L__BB1_20;
	setp.eq.s32 	%p27, %r15, 2;
	mov.f32 	%f709, %f3;
	@%p27 bra 	$L__BB1_20;
	setp.ne.s32 	%p28, %r15, 1;
	@%p28 bra 	$L__BB1_19;
	mov.f32 	%f709, 0f26400000;
	bra.uni 	$L__BB1_20;
$L__BB1_19:
	mov.u64 	%rd11, $str;
	cvta.global.u64 	%rd12, %rd11;
	mov.u64 	%rd13, $str$1;
	cvta.global.u64 	%rd14, %rd13;
	mov.u64 	%rd15, __unnamed_1;
	cvta.global.u64 	%rd16, %rd15;
	{ // callseq 0, 0
	.param .b64 param0;
	st.param.b64 	[param0], %rd12;
	.param .b64 param1;
	st.param.b64 	[param1], %rd14;
	.param .b32 param2;
	st.param.b32 	[param2], 85;
	.param .b64 param3;
	st.param.b64 	[param3], %rd16;
	.param .b64 param4;
	st.param.b64 	[param4], 1;
	call.uni 
	__assertfail, 
	(
	param0, 
	param1, 
	param2, 
	param3, 
	param4
	);
	} // callseq 0
$L__BB1_20:
	mov.f32 	%f218, 0f3F800000;
	sub.f32 	%f219, %f218, %f709;
	cvt.f64.f32 	%fd53, %f219;
	mov.f64 	%fd54, 0d3FF0000000000000;
	sub.f64 	%fd55, %fd54, %fd5;
	div.rn.f64 	%fd56, %fd55, %fd53;
	cvt.rn.f32.f64 	%f710, %fd56;
$L__BB1_21:
	setp.geu.f32 	%p29, %f2, %f710;
	@%p29 bra 	$L__BB1_103;
	mul.f32 	%f26, %f7, %f710;
	div.rn.f32 	%f27, %f2, %f710;
	setp.eq.s32 	%p33, %r15, 2;
	@%p33 bra 	$L__BB1_66;
	setp.eq.s32 	%p34, %r15, 1;
	@%p34 bra 	$L__BB1_26;
	setp.ne.s32 	%p35, %r15, 0;
	@%p35 bra 	$L__BB1_101;
	cvt.f64.f32 	%fd84, %f27;
	mul.f64 	%fd85, %fd84, 0d400921FB54442D18;
	cvt.rn.f32.f64 	%f686, %fd85;
	sin.approx.f32 	%f687, %f686;
	cvt.f64.f32 	%fd86, %f687;
	mul.f64 	%fd87, %fd86, 0dBFD45F306DC9C883;
	cvt.rn.f32.f64 	%f724, %fd87;
	bra.uni 	$L__BB1_102;
$L__BB1_26:
	setp.geu.f32 	%p88, %f27, 0f3E800000;
	@%p88 bra 	$L__BB1_33;
	abs.f32 	%f29, %f27;
	setp.eq.f32 	%p128, %f27, 0f3F800000;
	mov.f32 	%f711, 0f3F800000;
	@%p128 bra 	$L__BB1_32;
	setp.num.f32 	%p129, %f29, %f29;
	@%p129 bra 	$L__BB1_30;
	mov.f32 	%f685, 0f40800000;
	add.rn.f32 	%f711, %f27, %f685;
	bra.uni 	$L__BB1_32;
$L__BB1_30:
	setp.lt.f32 	%p130, %f29, 0f00800000;
	mul.f32 	%f630, %f29, 0f4B800000;
	selp.f32 	%f631, %f630, %f29, %p130;
	mov.b32 	%r128, %f631;
	add.s32 	%r129, %r128, -1060439283;
	and.b32  	%r130, %r129, -8388608;
	sub.s32 	%r131, %r128, %r130;
	mov.b32 	%f632, %r131;
	cvt.rn.f32.s32 	%f633, %r130;
	selp.f32 	%f634, 0fC1C00000, 0f00000000, %p130;
	fma.rn.f32 	%f635, %f633, 0f34000000, %f634;
	add.f32 	%f636, %f632, 0fBF800000;
	add.f32 	%f637, %f632, 0f3F800000;
	rcp.approx.ftz.f32 	%f638, %f637;
	add.f32 	%f639, %f636, %f636;
	mul.f32 	%f640, %f639, %f638;
	mul.f32 	%f641, %f640, %f640;
	neg.f32 	%f642, %f640;
	sub.f32 	%f643, %f636, %f640;
	add.f32 	%f644, %f643, %f643;
	fma.rn.f32 	%f645, %f642, %f636, %f644;
	mul.rn.f32 	%f646, %f638, %f645;
	fma.rn.f32 	%f647, %f641, 0f3A2C32E4, 0f3B52E7DB;
	fma.rn.f32 	%f648, %f647, %f641, 0f3C93BB73;
	fma.rn.f32 	%f649, %f648, %f641, 0f3DF6384F;
	mul.rn.f32 	%f650, %f649, %f641;
	fma.rn.f32 	%f651, %f640, 0f3FB8AA3B, %f635;
	mul.f32 	%f652, %f650, 0f40400000;
	sub.f32 	%f653, %f635, %f651;
	fma.rn.f32 	%f654, %f640, 0f3FB8AA3B, %f653;
	fma.rn.f32 	%f655, %f646, 0f3FB8AA3B, %f654;
	fma.rn.f32 	%f656, %f640, 0f32A55E34, %f655;
	fma.rn.f32 	%f657, %f652, %f646, %f656;
	fma.rn.f32 	%f658, %f650, %f640, %f657;
	add.rn.f32 	%f659, %f651, %f658;
	mov.f32 	%f660, 0f40800000;
	mul.rn.f32 	%f661, %f659, %f660;
	cvt.rni.f32.f32 	%f662, %f661;
	sub.f32 	%f663, %f661, %f662;
	neg.f32 	%f664, %f661;
	fma.rn.f32 	%f665, %f659, 0f40800000, %f664;
	neg.f32 	%f666, %f651;
	add.rn.f32 	%f667, %f659, %f666;
	neg.f32 	%f668, %f667;
	add.rn.f32 	%f669, %f658, %f668;
	fma.rn.f32 	%f670, %f669, 0f40800000, %f665;
	add.f32 	%f671, %f663, %f670;
	setp.gt.f32 	%p131, %f662, 0f00000000;
	selp.b32 	%r132, 0, -2097152000, %p131;
	setp.neu.f32 	%p132, %f27, 0f00000000;
	setp.neu.f32 	%p133, %f29, 0f7F800000;
	setp.lt.f32 	%p134, %f661, 0f00000000;
	selp.f32 	%f672, 0f00000000, 0f7F800000, %p134;
	abs.f32 	%f673, %f661;
	setp.gt.f32 	%p135, %f673, 0f43180000;
	cvt.rzi.s32.f32 	%r133, %f662;
	shl.b32 	%r134, %r133, 23;
	sub.s32 	%r135, %r134, %r132;
	mov.b32 	%f674, %r135;
	add.s32 	%r136, %r132, 2130706432;
	mov.b32 	%f675, %r136;
	fma.rn.f32 	%f676, %f671, 0f391FCB8E, 0f3AAF85ED;
	fma.rn.f32 	%f677, %f676, %f671, 0f3C1D9856;
	fma.rn.f32 	%f678, %f677, %f671, 0f3D6357BB;
	fma.rn.f32 	%f679, %f678, %f671, 0f3E75FDEC;
	fma.rn.f32 	%f680, %f679, %f671, 0f3F317218;
	fma.rn.f32 	%f681, %f680, %f671, 0f3F800000;
	mul.f32 	%f682, %f681, %f675;
	mul.f32 	%f683, %f682, %f674;
	selp.f32 	%f711, %f672, %f683, %p135;
	and.pred  	%p136, %p132, %p133;
	@%p136 bra 	$L__BB1_32;
	add.f32 	%f684, %f27, %f27;
	mov.b32 	%r137, %f684;
	and.b32  	%r138, %r137, 2147483647;
	mov.b32 	%f711, %r138;
$L__BB1_32:
	cvt.f64.f32 	%fd81, %f711;
	mul.f64 	%fd82, %fd81, 0d4005555555555555;
	cvt.f64.f32 	%fd83, %f27;
	sub.f64 	%fd6, %fd82, %fd83;
	cvt.rn.f32.f64 	%f724, %fd6;
	bra.uni 	$L__BB1_102;
$L__BB1_33:
	setp.geu.f32 	%p89, %f27, 0f3F400000;
	@%p89 bra 	$L__BB1_50;
	abs.f32 	%f34, %f27;
	setp.lt.f32 	%p109, %f34, 0f00800000;
	mul.f32 	%f531, %f34, 0f4B800000;
	selp.f32 	%f532, %f531, %f34, %p109;
	selp.f32 	%f533, 0fC1C00000, 0f00000000, %p109;
	mov.b32 	%r109, %f532;
	add.s32 	%r110, %r109, -1060439283;
	and.b32  	%r111, %r110, -8388608;
	sub.s32 	%r112, %r109, %r111;
	mov.b32 	%f534, %r112;
	cvt.rn.f32.s32 	%f535, %r111;
	fma.rn.f32 	%f536, %f535, 0f34000000, %f533;
	add.f32 	%f537, %f534, 0fBF800000;
	add.f32 	%f538, %f534, 0f3F800000;
	rcp.approx.ftz.f32 	%f539, %f538;
	add.f32 	%f540, %f537, %f537;
	mul.f32 	%f541, %f540, %f539;
	mul.f32 	%f542, %f541, %f541;
	sub.f32 	%f543, %f537, %f541;
	add.f32 	%f544, %f543, %f543;
	neg.f32 	%f545, %f541;
	fma.rn.f32 	%f546, %f545, %f537, %f544;
	mul.rn.f32 	%f547, %f539, %f546;
	fma.rn.f32 	%f548, %f542, 0f3A2C32E4, 0f3B52E7DB;
	fma.rn.f32 	%f549, %f548, %f542, 0f3C93BB73;
	fma.rn.f32 	%f550, %f549, %f542, 0f3DF6384F;
	mul.rn.f32 	%f551, %f550, %f542;
	fma.rn.f32 	%f552, %f541, 0f3FB8AA3B, %f536;
	sub.f32 	%f553, %f536, %f552;
	fma.rn.f32 	%f554, %f541, 0f3FB8AA3B, %f553;
	fma.rn.f32 	%f555, %f547, 0f3FB8AA3B, %f554;
	fma.rn.f32 	%f556, %f541, 0f32A55E34, %f555;
	mul.f32 	%f557, %f551, 0f40400000;
	fma.rn.f32 	%f558, %f557, %f547, %f556;
	fma.rn.f32 	%f559, %f551, %f541, %f558;
	add.rn.f32 	%f35, %f552, %f559;
	neg.f32 	%f560, %f552;
	add.rn.f32 	%f561, %f35, %f560;
	neg.f32 	%f562, %f561;
	add.rn.f32 	%f36, %f559, %f562;
	setp.eq.f32 	%p110, %f27, 0f3F800000;
	mov.f32 	%f712, 0f3F800000;
	@%p110 bra 	$L__BB1_39;
	setp.num.f32 	%p111, %f34, %f34;
	@%p111 bra 	$L__BB1_37;
	mov.f32 	%f583, 0f40800000;
	add.rn.f32 	%f712, %f27, %f583;
	bra.uni 	$L__BB1_39;
$L__BB1_37:
	mov.f32 	%f563, 0f40800000;
	mul.rn.f32 	%f564, %f35, %f563;
	cvt.rni.f32.f32 	%f565, %f564;
	sub.f32 	%f566, %f564, %f565;
	neg.f32 	%f567, %f564;
	fma.rn.f32 	%f568, %f35, 0f40800000, %f567;
	fma.rn.f32 	%f569, %f36, 0f40800000, %f568;
	add.f32 	%f570, %f566, %f569;
	setp.gt.f32 	%p112, %f565, 0f00000000;
	selp.b32 	%r113, 0, -2097152000, %p112;
	setp.neu.f32 	%p113, %f34, 0f7F800000;
	setp.lt.f32 	%p114, %f564, 0f00000000;
	selp.f32 	%f571, 0f00000000, 0f7F800000, %p114;
	abs.f32 	%f572, %f564;
	setp.gt.f32 	%p115, %f572, 0f43180000;
	cvt.rzi.s32.f32 	%r114, %f565;
	shl.b32 	%r115, %r114, 23;
	sub.s32 	%r116, %r115, %r113;
	mov.b32 	%f573, %r116;
	add.s32 	%r117, %r113, 2130706432;
	mov.b32 	%f574, %r117;
	fma.rn.f32 	%f575, %f570, 0f391FCB8E, 0f3AAF85ED;
	fma.rn.f32 	%f576, %f575, %f570, 0f3C1D9856;
	fma.rn.f32 	%f577, %f576, %f570, 0f3D6357BB;
	fma.rn.f32 	%f578, %f577, %f570, 0f3E75FDEC;
	fma.rn.f32 	%f579, %f578, %f570, 0f3F317218;
	fma.rn.f32 	%f580, %f579, %f570, 0f3F800000;
	mul.f32 	%f581, %f580, %f574;
	mul.f32 	%f582, %f581, %f573;
	selp.f32 	%f712, %f571, %f582, %p115;
	@%p113 bra 	$L__BB1_39;
	add.f32 	%f712, %f27, %f27;
$L__BB1_39:
	cvt.f64.f32 	%fd7, %f712;
	mov.f32 	%f713, 0f3F800000;
	@%p110 bra 	$L__BB1_44;
	setp.num.f32 	%p117, %f34, %f34;
	@%p117 bra 	$L__BB1_42;
	mov.f32 	%f605, 0f40400000;
	add.rn.f32 	%f713, %f27, %f605;
	bra.uni 	$L__BB1_44;
$L__BB1_42:
	mov.f32 	%f585, 0f40400000;
	mul.rn.f32 	%f586, %f35, %f585;
	cvt.rni.f32.f32 	%f587, %f586;
	sub.f32 	%f588, %f586, %f587;
	neg.f32 	%f589, %f586;
	fma.rn.f32 	%f590, %f35, 0f40400000, %f589;
	fma.rn.f32 	%f591, %f36, 0f40400000, %f590;
	add.f32 	%f592, %f588, %f591;
	setp.gt.f32 	%p118, %f587, 0f00000000;
	selp.b32 	%r118, 0, -2097152000, %p118;
	setp.neu.f32 	%p119, %f34, 0f7F800000;
	setp.lt.f32 	%p120, %f586, 0f00000000;
	selp.f32 	%f593, 0f00000000, 0f7F800000, %p120;
	abs.f32 	%f594, %f586;
	setp.gt.f32 	%p121, %f594, 0f43180000;
	cvt.rzi.s32.f32 	%r119, %f587;
	shl.b32 	%r120, %r119, 23;
	sub.s32 	%r121, %r120, %r118;
	mov.b32 	%f595, %r121;
	add.s32 	%r122, %r118, 2130706432;
	mov.b32 	%f596, %r122;
	fma.rn.f32 	%f597, %f592, 0f391FCB8E, 0f3AAF85ED;
	fma.rn.f32 	%f598, %f597, %f592, 0f3C1D9856;
	fma.rn.f32 	%f599, %f598, %f592, 0f3D6357BB;
	fma.rn.f32 	%f600, %f599, %f592, 0f3E75FDEC;
	fma.rn.f32 	%f601, %f600, %f592, 0f3F317218;
	fma.rn.f32 	%f602, %f601, %f592, 0f3F800000;
	mul.f32 	%f603, %f602, %f596;
	mul.f32 	%f604, %f603, %f595;
	selp.f32 	%f713, %f593, %f604, %p121;
	@%p119 bra 	$L__BB1_44;
	add.f32 	%f713, %f27, %f27;
$L__BB1_44:
	cvt.f64.f32 	%fd75, %f713;
	mul.f64 	%fd76, %fd7, 0dC005555555555555;
	fma.rn.f64 	%fd8, %fd75, 0d4015555555555555, %fd76;
	mov.f32 	%f607, 0f40000000;
	mul.rn.f32 	%f608, %f35, %f607;
	neg.f32 	%f609, %f608;
	fma.rn.f32 	%f610, %f35, 0f40000000, %f609;
	fma.rn.f32 	%f611, %f36, 0f40000000, %f610;
	cvt.rni.f32.f32 	%f612, %f608;
	sub.f32 	%f613, %f608, %f612;
	add.f32 	%f614, %f613, %f611;
	fma.rn.f32 	%f615, %f614, 0f391FCB8E, 0f3AAF85ED;
	fma.rn.f32 	%f616, %f615, %f614, 0f3C1D9856;
	fma.rn.f32 	%f617, %f616, %f614, 0f3D6357BB;
	fma.rn.f32 	%f618, %f617, %f614, 0f3E75FDEC;
	fma.rn.f32 	%f619, %f618, %f614, 0f3F317218;
	fma.rn.f32 	%f620, %f619, %f614, 0f3F800000;
	cvt.rzi.s32.f32 	%r123, %f612;
	setp.gt.f32 	%p123, %f612, 0f00000000;
	selp.b32 	%r124, 0, -2097152000, %p123;
	add.s32 	%r125, %r124, 2130706432;
	mov.b32 	%f621, %r125;
	mul.f32 	%f622, %f620, %f621;
	shl.b32 	%r126, %r123, 23;
	sub.s32 	%r127, %r126, %r124;
	mov.b32 	%f623, %r127;
	mul.f32 	%f624, %f622, %f623;
	abs.f32 	%f625, %f608;
	setp.gt.f32 	%p124, %f625, 0f43180000;
	setp.lt.f32 	%p125, %f608, 0f00000000;
	selp.f32 	%f626, 0f00000000, 0f7F800000, %p125;
	selp.f32 	%f45, %f626, %f624, %p124;
	mov.f32 	%f714, 0f3F800000;
	@%p110 bra 	$L__BB1_49;
	setp.num.f32 	%p126, %f34, %f34;
	@%p126 bra 	$L__BB1_47;
	mov.f32 	%f627, 0f40000000;
	add.rn.f32 	%f714, %f27, %f627;
	bra.uni 	$L__BB1_49;
$L__BB1_47:
	setp.neu.f32 	%p127, %f34, 0f7F800000;
	mov.f32 	%f714, %f45;
	@%p127 bra 	$L__BB1_49;
	add.f32 	%f714, %f27, %f27;
$L__BB1_49:
	add.f32 	%f628, %f714, %f714;
	cvt.f64.f32 	%fd77, %f628;
	sub.f64 	%fd78, %fd8, %fd77;
	cvt.f64.f32 	%fd79, %f27;
	fma.rn.f64 	%fd80, %fd79, 0dBFE5555555555555, %fd78;
	add.f64 	%fd9, %fd80, 0dBF95555555555555;
	cvt.rn.f32.f64 	%f724, %fd9;
	bra.uni 	$L__BB1_102;
$L__BB1_50:
	abs.f32 	%f49, %f27;
	setp.lt.f32 	%p90, %f49, 0f00800000;
	mul.f32 	%f430, %f49, 0f4B800000;
	selp.f32 	%f431, %f430, %f49, %p90;
	selp.f32 	%f432, 0fC1C00000, 0f00000000, %p90;
	mov.b32 	%r86, %f431;
	add.s32 	%r87, %r86, -1060439283;
	and.b32  	%r88, %r87, -8388608;
	sub.s32 	%r89, %r86, %r88;
	mov.b32 	%f433, %r89;
	cvt.rn.f32.s32 	%f434, %r88;
	fma.rn.f32 	%f435, %f434, 0f34000000, %f432;
	add.f32 	%f436, %f433, 0fBF800000;
	add.f32 	%f437, %f433, 0f3F800000;
	rcp.approx.ftz.f32 	%f438, %f437;
	add.f32 	%f439, %f436, %f436;
	mul.f32 	%f440, %f439, %f438;
	mul.f32 	%f441, %f440, %f440;
	sub.f32 	%f442, %f436, %f440;
	add.f32 	%f443, %f442, %f442;
	neg.f32 	%f444, %f440;
	fma.rn.f32 	%f445, %f444, %f436, %f443;
	mul.rn.f32 	%f446, %f438, %f445;
	fma.rn.f32 	%f447, %f441, 0f3A2C32E4, 0f3B52E7DB;
	fma.rn.f32 	%f448, %f447, %f441, 0f3C93BB73;
	fma.rn.f32 	%f449, %f448, %f441, 0f3DF6384F;
	mul.rn.f32 	%f450, %f449, %f441;
	fma.rn.f32 	%f451, %f440, 0f3FB8AA3B, %f435;
	sub.f32 	%f452, %f435, %f451;
	fma.rn.f32 	%f453, %f440, 0f3FB8AA3B, %f452;
	fma.rn.f32 	%f454, %f446, 0f3FB8AA3B, %f453;
	fma.rn.f32 	%f455, %f440, 0f32A55E34, %f454;
	mul.f32 	%f456, %f450, 0f40400000;
	fma.rn.f32 	%f457, %f456, %f446, %f455;
	fma.rn.f32 	%f458, %f450, %f440, %f457;
	add.rn.f32 	%f50, %f451, %f458;
	neg.f32 	%f459, %f451;
	add.rn.f32 	%f460, %f50, %f459;
	neg.f32 	%f461, %f460;
	add.rn.f32 	%f51, %f458, %f461;
	setp.eq.f32 	%p91, %f27, 0f3F800000;
	mov.f32 	%f715, 0f3F800000;
	@%p91 bra 	$L__BB1_55;
	setp.num.f32 	%p92, %f49, %f49;
	@%p92 bra 	$L__BB1_53;
	mov.f32 	%f483, 0f40800000;
	add.rn.f32 	%f715, %f27, %f483;
	bra.uni 	$L__BB1_55;
$L__BB1_53:
	mov.f32 	%f462, 0f40800000;
	mul.rn.f32 	%f463, %f50, %f462;
	cvt.rni.f32.f32 	%f464, %f463;
	sub.f32 	%f465, %f463, %f464;
	neg.f32 	%f466, %f463;
	fma.rn.f32 	%f467, %f50, 0f40800000, %f466;
	fma.rn.f32 	%f468, %f51, 0f40800000, %f467;
	add.f32 	%f469, %f465, %f468;
	setp.gt.f32 	%p93, %f464, 0f00000000;
	selp.b32 	%r90, 0, -2097152000, %p93;
	setp.neu.f32 	%p94, %f49, 0f7F800000;
	setp.lt.f32 	%p95, %f463, 0f00000000;
	selp.f32 	%f470, 0f00000000, 0f7F800000, %p95;
	abs.f32 	%f471, %f463;
	setp.gt.f32 	%p96, %f471, 0f43180000;
	cvt.rzi.s32.f32 	%r91, %f464;
	shl.b32 	%r92, %r91, 23;
	sub.s32 	%r93, %r92, %r90;
	mov.b32 	%f472, %r93;
	add.s32 	%r94, %r90, 2130706432;
	mov.b32 	%f473, %r94;
	fma.rn.f32 	%f474, %f469, 0f391FCB8E, 0f3AAF85ED;
	fma.rn.f32 	%f475, %f474, %f469, 0f3C1D9856;
	fma.rn.f32 	%f476, %f475, %f469, 0f3D6357BB;
	fma.rn.f32 	%f477, %f476, %f469, 0f3E75FDEC;
	fma.rn.f32 	%f478, %f477, %f469, 0f3F317218;
	fma.rn.f32 	%f479, %f478, %f469, 0f3F800000;
	mul.f32 	%f480, %f479, %f473;
	mul.f32 	%f481, %f480, %f472;
	selp.f32 	%f715, %f470, %f481, %p96;
	@%p94 bra 	$L__BB1_55;
	add.f32 	%f482, %f27, %f27;
	mov.b32 	%r95, %f482;
	and.b32  	%r96, %r95, 2147483647;
	mov.b32 	%f715, %r96;
$L__BB1_55:
	cvt.f64.f32 	%fd10, %f715;
	mov.f32 	%f716, 0f3F800000;
	@%p91 bra 	$L__BB1_60;
	setp.num.f32 	%p98, %f49, %f49;
	@%p98 bra 	$L__BB1_58;
	mov.f32 	%f505, 0f40400000;
	add.rn.f32 	%f716, %f27, %f505;
	bra.uni 	$L__BB1_60;
$L__BB1_58:
	mov.f32 	%f485, 0f40400000;
	mul.rn.f32 	%f486, %f50, %f485;
	cvt.rni.f32.f32 	%f487, %f486;
	sub.f32 	%f488, %f486, %f487;
	neg.f32 	%f489, %f486;
	fma.rn.f32 	%f490, %f50, 0f40400000, %f489;
	fma.rn.f32 	%f491, %f51, 0f40400000, %f490;
	add.f32 	%f492, %f488, %f491;
	setp.gt.f32 	%p99, %f487, 0f00000000;
	selp.b32 	%r97, 0, -2097152000, %p99;
	setp.neu.f32 	%p100, %f49, 0f7F800000;
	setp.lt.f32 	%p101, %f486, 0f00000000;
	selp.f32 	%f493, 0f00000000, 0f7F800000, %p101;
	abs.f32 	%f494, %f486;
	setp.gt.f32 	%p102, %f494, 0f43180000;
	cvt.rzi.s32.f32 	%r98, %f487;
	shl.b32 	%r99, %r98, 23;
	sub.s32 	%r100, %r99, %r97;
	mov.b32 	%f495, %r100;
	add.s32 	%r101, %r97, 2130706432;
	mov.b32 	%f496, %r101;
	fma.rn.f32 	%f497, %f492, 0f391FCB8E, 0f3AAF85ED;
	fma.rn.f32 	%f498, %f497, %f492, 0f3C1D9856;
	fma.rn.f32 	%f499, %f498, %f492, 0f3D6357BB;
	fma.rn.f32 	%f500, %f499, %f492, 0f3E75FDEC;
	fma.rn.f32 	%f501, %f500, %f492, 0f3F317218;
	fma.rn.f32 	%f502, %f501, %f492, 0f3F800000;
	mul.f32 	%f503, %f502, %f496;
	mul.f32 	%f504, %f503, %f495;
	selp.f32 	%f716, %f493, %f504, %p102;
	@%p100 bra 	$L__BB1_60;
	add.f32 	%f716, %f27, %f27;
$L__BB1_60:
	cvt.f64.f32 	%fd69, %f716;
	mul.f64 	%fd70, %fd69, 0dC025555555555555;
	fma.rn.f64 	%fd11, %fd10, 0d4005555555555555, %fd70;
	mov.f32 	%f507, 0f40000000;
	mul.rn.f32 	%f508, %f50, %f507;
	neg.f32 	%f509, %f508;
	fma.rn.f32 	%f510, %f50, 0f40000000, %f509;
	fma.rn.f32 	%f511, %f51, 0f40000000, %f510;
	cvt.rni.f32.f32 	%f512, %f508;
	sub.f32 	%f513, %f508, %f512;
	add.f32 	%f514, %f513, %f511;
	fma.rn.f32 	%f515, %f514, 0f391FCB8E, 0f3AAF85ED;
	fma.rn.f32 	%f516, %f515, %f514, 0f3C1D9856;
	fma.rn.f32 	%f517, %f516, %f514, 0f3D6357BB;
	fma.rn.f32 	%f518, %f517, %f514, 0f3E75FDEC;
	fma.rn.f32 	%f519, %f518, %f514, 0f3F317218;
	fma.rn.f32 	%f520, %f519, %f514, 0f3F800000;
	cvt.rzi.s32.f32 	%r102, %f512;
	setp.gt.f32 	%p104, %f512, 0f00000000;
	selp.b32 	%r103, 0, -2097152000, %p104;
	add.s32 	%r104, %r103, 2130706432;
	mov.b32 	%f521, %r104;
	mul.f32 	%f522, %f520, %f521;
	shl.b32 	%r105, %r102, 23;
	sub.s32 	%r106, %r105, %r103;
	mov.b32 	%f523, %r106;
	mul.f32 	%f524, %f522, %f523;
	abs.f32 	%f525, %f508;
	setp.gt.f32 	%p105, %f525, 0f43180000;
	setp.lt.f32 	%p106, %f508, 0f00000000;
	selp.f32 	%f526, 0f00000000, 0f7F800000, %p106;
	selp.f32 	%f60, %f526, %f524, %p105;
	mov.f32 	%f717, 0f3F800000;
	@%p91 bra 	$L__BB1_65;
	setp.num.f32 	%p107, %f49, %f49;
	@%p107 bra 	$L__BB1_63;
	mov.f32 	%f528, 0f40000000;
	add.rn.f32 	%f717, %f27, %f528;
	bra.uni 	$L__BB1_65;
$L__BB1_63:
	setp.neu.f32 	%p108, %f49, 0f7F800000;
	mov.f32 	%f717, %f60;
	@%p108 bra 	$L__BB1_65;
	add.f32 	%f527, %f27, %f27;
	mov.b32 	%r107, %f527;
	and.b32  	%r108, %r107, 2147483647;
	mov.b32 	%f717, %r108;
$L__BB1_65:
	mul.f32 	%f529, %f717, 0f41800000;
	cvt.f64.f32 	%fd71, %f529;
	add.f64 	%fd72, %fd11, %fd71;
	cvt.f64.f32 	%fd73, %f27;
	fma.rn.f64 	%fd74, %fd73, 0dC023555555555555, %fd72;
	add.f64 	%fd12, %fd74, 0d3FFAAAAAAAAAAAAB;
	cvt.rn.f32.f64 	%f724, %fd12;
	bra.uni 	$L__BB1_102;
$L__BB1_66:
	abs.f32 	%f65, %f27;
	setp.lt.f32 	%p36, %f65, 0f00800000;
	mul.f32 	%f228, %f65, 0f4B800000;
	selp.f32 	%f229, %f228, %f65, %p36;
	selp.f32 	%f230, 0fC1C00000, 0f00000000, %p36;
	mov.b32 	%r40, %f229;
	add.s32 	%r41, %r40, -1060439283;
	and.b32  	%r42, %r41, -8388608;
	sub.s32 	%r43, %r40, %r42;
	mov.b32 	%f231, %r43;
	cvt.rn.f32.s32 	%f232, %r42;
	fma.rn.f32 	%f233, %f232, 0f34000000, %f230;
	add.f32 	%f234, %f231, 0fBF800000;
	add.f32 	%f235, %f231, 0f3F800000;
	rcp.approx.ftz.f32 	%f236, %f235;
	add.f32 	%f237, %f234, %f234;
	mul.f32 	%f238, %f237, %f236;
	mul.f32 	%f239, %f238, %f238;
	sub.f32 	%f240, %f234, %f238;
	add.f32 	%f241, %f240, %f240;
	neg.f32 	%f242, %f238;
	fma.rn.f32 	%f243, %f242, %f234, %f241;
	mul.rn.f32 	%f244, %f236, %f243;
	fma.rn.f32 	%f245, %f239, 0f3A2C32E4, 0f3B52E7DB;
	fma.rn.f32 	%f246, %f245, %f239, 0f3C93BB73;
	fma.rn.f32 	%f247, %f246, %f239, 0f3DF6384F;
	mul.rn.f32 	%f248, %f247, %f239;
	fma.rn.f32 	%f249, %f238, 0f3FB8AA3B, %f233;
	sub.f32 	%f250, %f233, %f249;
	fma.rn.f32 	%f251, %f238, 0f3FB8AA3B, %f250;
	fma.rn.f32 	%f252, %f244, 0f3FB8AA3B, %f251;
	fma.rn.f32 	%f253, %f238, 0f32A55E34, %f252;
	mul.f32 	%f254, %f248, 0f40400000;
	fma.rn.f32 	%f255, %f254, %f244, %f253;
	fma.rn.f32 	%f256, %f248, %f238, %f255;
	add.rn.f32 	%f66, %f249, %f256;
	neg.f32 	%f257, %f249;
	add.rn.f32 	%f258, %f66, %f257;
	neg.f32 	%f259, %f258;
	add.rn.f32 	%f67, %f256, %f259;
	setp.eq.f32 	%p37, %f27, 0f3F800000;
	mov.f32 	%f718, 0f3F800000;
	@%p37 bra 	$L__BB1_71;
	setp.num.f32 	%p38, %f65, %f65;
	@%p38 bra 	$L__BB1_69;
	mov.f32 	%f281, 0f40800000;
	add.rn.f32 	%f718, %f27, %f281;
	bra.uni 	$L__BB1_71;
$L__BB1_69:
	mov.f32 	%f260, 0f40800000;
	mul.rn.f32 	%f261, %f66, %f260;
	cvt.rni.f32.f32 	%f262, %f261;
	sub.f32 	%f263, %f261, %f262;
	neg.f32 	%f264, %f261;
	fma.rn.f32 	%f265, %f66, 0f40800000, %f264;
	fma.rn.f32 	%f266, %f67, 0f40800000, %f265;
	add.f32 	%f267, %f263, %f266;
	setp.gt.f32 	%p39, %f262, 0f00000000;
	selp.b32 	%r44, 0, -2097152000, %p39;
	setp.neu.f32 	%p40, %f27, 0f00000000;
	setp.neu.f32 	%p41, %f65, 0f7F800000;
	setp.lt.f32 	%p42, %f261, 0f00000000;
	selp.f32 	%f268, 0f00000000, 0f7F800000, %p42;
	abs.f32 	%f269, %f261;
	setp.gt.f32 	%p43, %f269, 0f43180000;
	cvt.rzi.s32.f32 	%r45, %f262;
	shl.b32 	%r46, %r45, 23;
	sub.s32 	%r47, %r46, %r44;
	mov.b32 	%f270, %r47;
	add.s32 	%r48, %r44, 2130706432;
	mov.b32 	%f271, %r48;
	fma.rn.f32 	%f272, %f267, 0f391FCB8E, 0f3AAF85ED;
	fma.rn.f32 	%f273, %f272, %f267, 0f3C1D9856;
	fma.rn.f32 	%f274, %f273, %f267, 0f3D6357BB;
	fma.rn.f32 	%f275, %f274, %f267, 0f3E75FDEC;
	fma.rn.f32 	%f276, %f275, %f267, 0f3F317218;
	fma.rn.f32 	%f277, %f276, %f267, 0f3F800000;
	mul.f32 	%f278, %f277, %f271;
	mul.f32 	%f279, %f278, %f270;
	selp.f32 	%f718, %f268, %f279, %p43;
	and.pred  	%p44, %p40, %p41;
	@%p44 bra 	$L__BB1_71;
	add.f32 	%f280, %f27, %f27;
	mov.b32 	%r49, %f280;
	and.b32  	%r50, %r49, 2147483647;
	mov.b32 	%f718, %r50;
$L__BB1_71:
	cvt.f64.f32 	%fd14, %f718;
	mov.f32 	%f283, 0f40400000;
	mul.rn.f32 	%f284, %f66, %f283;
	neg.f32 	%f285, %f284;
	fma.rn.f32 	%f286, %f66, 0f40400000, %f285;
	fma.rn.f32 	%f287, %f67, 0f40400000, %f286;
	cvt.rni.f32.f32 	%f288, %f284;
	sub.f32 	%f289, %f284, %f288;
	add.f32 	%f290, %f289, %f287;
	fma.rn.f32 	%f291, %f290, 0f391FCB8E, 0f3AAF85ED;
	fma.rn.f32 	%f292, %f291, %f290, 0f3C1D9856;
	fma.rn.f32 	%f293, %f292, %f290, 0f3D6357BB;
	fma.rn.f32 	%f294, %f293, %f290, 0f3E75FDEC;
	fma.rn.f32 	%f295, %f294, %f290, 0f3F317218;
	fma.rn.f32 	%f296, %f295, %f290, 0f3F800000;
	cvt.rzi.s32.f32 	%r51, %f288;
	setp.gt.f32 	%p46, %f288, 0f00000000;
	selp.b32 	%r52, 0, -2097152000, %p46;
	add.s32 	%r53, %r52, 2130706432;
	mov.b32 	%f297, %r53;
	mul.f32 	%f298, %f296, %f297;
	shl.b32 	%r54, %r51, 23;
	sub.s32 	%r55, %r54, %r52;
	mov.b32 	%f299, %r55;
	mul.f32 	%f300, %f298, %f299;
	abs.f32 	%f301, %f284;
	setp.gt.f32 	%p47, %f301, 0f43180000;
	setp.lt.f32 	%p48, %f284, 0f00000000;
	selp.f32 	%f302, 0f00000000, 0f7F800000, %p48;
	selp.f32 	%f72, %f302, %f300, %p47;
	mov.f32 	%f719, 0f3F800000;
	@%p37 bra 	$L__BB1_78;
	setp.num.f32 	%p49, %f65, %f65;
	@%p49 bra 	$L__BB1_74;
	mov.f32 	%f303, 0f40400000;
	add.rn.f32 	%f719, %f27, %f303;
	bra.uni 	$L__BB1_78;
$L__BB1_74:
	setp.neu.f32 	%p50, %f27, 0f00000000;
	setp.neu.f32 	%p51, %f65, 0f7F800000;
	and.pred  	%p52, %p50, %p51;
	@%p52 bra 	$L__BB1_76;
	add.f32 	%f719, %f27, %f27;
	bra.uni 	$L__BB1_78;
$L__BB1_76:
	setp.geu.f32 	%p53, %f27, 0f00000000;
	mov.f32 	%f719, %f72;
	@%p53 bra 	$L__BB1_78;
	neg.f32 	%f719, %f72;
$L__BB1_78:
	cvt.f64.f32 	%fd59, %f719;
	mul.f64 	%fd60, %fd14, 0dBFE5555555555555;
	fma.rn.f64 	%fd15, %fd59, 0d4005555555555555, %fd60;
	mov.f32 	%f305, 0f40000000;
	mul.rn.f32 	%f306, %f66, %f305;
	neg.f32 	%f307, %f306;
	fma.rn.f32 	%f308, %f66, 0f40000000, %f307;
	fma.rn.f32 	%f309, %f67, 0f40000000, %f308;
	cvt.rni.f32.f32 	%f310, %f306;
	sub.f32 	%f311, %f306, %f310;
	add.f32 	%f312, %f311, %f309;
	fma.rn.f32 	%f313, %f312, 0f391FCB8E, 0f3AAF85ED;
	fma.rn.f32 	%f314, %f313, %f312, 0f3C1D9856;
	fma.rn.f32 	%f315, %f314, %f312, 0f3D6357BB;
	fma.rn.f32 	%f316, %f315, %f312, 0f3E75FDEC;
	fma.rn.f32 	%f317, %f316, %f312, 0f3F317218;
	fma.rn.f32 	%f318, %f317, %f312, 0f3F800000;
	cvt.rzi.s32.f32 	%r56, %f310;
	setp.gt.f32 	%p55, %f310, 0f00000000;
	selp.b32 	%r57, 0, -2097152000, %p55;
	add.s32 	%r58, %r57, 2130706432;
	mov.b32 	%f319, %r58;
	mul.f32 	%f320, %f318, %f319;
	shl.b32 	%r59, %r56, 23;
	sub.s32 	%r60, %r59, %r57;
	mov.b32 	%f321, %r60;
	mul.f32 	%f322, %f320, %f321;
	abs.f32 	%f323, %f306;
	setp.gt.f32 	%p56, %f323, 0f43180000;
	setp.lt.f32 	%p57, %f306, 0f00000000;
	selp.f32 	%f324, 0f00000000, 0f7F800000, %p57;
	selp.f32 	%f77, %f324, %f322, %p56;
	mov.f32 	%f720, 0f3F800000;
	@%p37 bra 	$L__BB1_83;
	setp.num.f32 	%p58, %f65, %f65;
	@%p58 bra 	$L__BB1_81;
	mov.f32 	%f326, 0f40000000;
	add.rn.f32 	%f720, %f27, %f326;
	bra.uni 	$L__BB1_83;
$L__BB1_81:
	setp.neu.f32 	%p59, %f27, 0f00000000;
	setp.neu.f32 	%p60, %f65, 0f7F800000;
	and.pred  	%p61, %p59, %p60;
	mov.f32 	%f720, %f77;
	@%p61 bra 	$L__BB1_83;
	add.f32 	%f325, %f27, %f27;
	mov.b32 	%r61, %f325;
	and.b32  	%r62, %r61, 2147483647;
	mov.b32 	%f720, %r62;
$L__BB1_83:
	add.f32 	%f328, %f720, %f720;
	cvt.f64.f32 	%fd61, %f328;
	sub.f64 	%fd62, %fd15, %fd61;
	cvt.f64.f32 	%fd63, %f27;
	fma.rn.f64 	%fd16, %fd63, 0dBFD5555555555555, %fd62;
	min.f64 	%fd17, %fd63, 0d3FE0000000000000;
	cvt.rn.f32.f64 	%f81, %fd17;
	abs.f32 	%f82, %f81;
	setp.lt.f32 	%p62, %f82, 0f00800000;
	mul.f32 	%f329, %f82, 0f4B800000;
	selp.f32 	%f330, %f329, %f82, %p62;
	selp.f32 	%f331, 0fC1C00000, 0f00000000, %p62;
	mov.b32 	%r63, %f330;
	add.s32 	%r64, %r63, -1060439283;
	and.b32  	%r65, %r64, -8388608;
	sub.s32 	%r66, %r63, %r65;
	mov.b32 	%f332, %r66;
	cvt.rn.f32.s32 	%f333, %r65;
	fma.rn.f32 	%f334, %f333, 0f34000000, %f331;
	add.f32 	%f335, %f332, 0fBF800000;
	add.f32 	%f336, %f332, 0f3F800000;
	rcp.approx.ftz.f32 	%f337, %f336;
	add.f32 	%f338, %f335, %f335;
	mul.f32 	%f339, %f338, %f337;
	mul.f32 	%f340, %f339, %f339;
	sub.f32 	%f341, %f335, %f339;
	add.f32 	%f342, %f341, %f341;
	neg.f32 	%f343, %f339;
	fma.rn.f32 	%f344, %f343, %f335, %f342;
	mul.rn.f32 	%f345, %f337, %f344;
	fma.rn.f32 	%f346, %f340, 0f3A2C32E4, 0f3B52E7DB;
	fma.rn.f32 	%f347, %f346, %f340, 0f3C93BB73;
	fma.rn.f32 	%f348, %f347, %f340, 0f3DF6384F;
	mul.rn.f32 	%f349, %f348, %f340;
	fma.rn.f32 	%f350, %f339, 0f3FB8AA3B, %f334;
	sub.f32 	%f351, %f334, %f350;
	fma.rn.f32 	%f352, %f339, 0f3FB8AA3B, %f351;
	fma.rn.f32 	%f353, %f345, 0f3FB8AA3B, %f352;
	fma.rn.f32 	%f354, %f339, 0f32A55E34, %f353;
	mul.f32 	%f355, %f349, 0f40400000;
	fma.rn.f32 	%f356, %f355, %f345, %f354;
	fma.rn.f32 	%f357, %f349, %f339, %f356;
	add.rn.f32 	%f83, %f350, %f357;
	neg.f32 	%f358, %f350;
	add.rn.f32 	%f359, %f83, %f358;
	neg.f32 	%f360, %f359;
	add.rn.f32 	%f84, %f357, %f360;
	setp.eq.f32 	%p63, %f81, 0f3F800000;
	mov.f32 	%f721, 0f3F800000;
	@%p63 bra 	$L__BB1_88;
	setp.num.f32 	%p64, %f82, %f82;
	@%p64 bra 	$L__BB1_86;
	mov.f32 	%f382, 0f40800000;
	add.rn.f32 	%f721, %f81, %f382;
	bra.uni 	$L__BB1_88;
$L__BB1_86:
	mov.f32 	%f361, 0f40800000;
	mul.rn.f32 	%f362, %f83, %f361;
	cvt.rni.f32.f32 	%f363, %f362;
	sub.f32 	%f364, %f362, %f363;
	neg.f32 	%f365, %f362;
	fma.rn.f32 	%f366, %f83, 0f40800000, %f365;
	fma.rn.f32 	%f367, %f84, 0f40800000, %f366;
	add.f32 	%f368, %f364, %f367;
	setp.gt.f32 	%p65, %f363, 0f00000000;
	selp.b32 	%r67, 0, -2097152000, %p65;
	setp.neu.f32 	%p66, %f81, 0f00000000;
	setp.neu.f32 	%p67, %f82, 0f7F800000;
	setp.lt.f32 	%p68, %f362, 0f00000000;
	selp.f32 	%f369, 0f00000000, 0f7F800000, %p68;
	abs.f32 	%f370, %f362;
	setp.gt.f32 	%p69, %f370, 0f43180000;
	cvt.rzi.s32.f32 	%r68, %f363;
	shl.b32 	%r69, %r68, 23;
	sub.s32 	%r70, %r69, %r67;
	mov.b32 	%f371, %r70;
	add.s32 	%r71, %r67, 2130706432;
	mov.b32 	%f372, %r71;
	fma.rn.f32 	%f373, %f368, 0f391FCB8E, 0f3AAF85ED;
	fma.rn.f32 	%f374, %f373, %f368, 0f3C1D9856;
	fma.rn.f32 	%f375, %f374, %f368, 0f3D6357BB;
	fma.rn.f32 	%f376, %f375, %f368, 0f3E75FDEC;
	fma.rn.f32 	%f377, %f376, %f368, 0f3F317218;
	fma.rn.f32 	%f378, %f377, %f368, 0f3F800000;
	mul.f32 	%f379, %f378, %f372;
	mul.f32 	%f380, %f379, %f371;
	selp.f32 	%f721, %f369, %f380, %p69;
	and.pred  	%p70, %p66, %p67;
	@%p70 bra 	$L__BB1_88;
	add.f32 	%f381, %f81, %f81;
	mov.b32 	%r72, %f381;
	and.b32  	%r73, %r72, 2147483647;
	mov.b32 	%f721, %r73;
$L__BB1_88:
	cvt.f64.f32 	%fd64, %f721;
	fma.rn.f64 	%fd18, %fd64, 0d3FF5555555555555, %fd16;
	mov.f32 	%f384, 0f40400000;
	mul.rn.f32 	%f385, %f83, %f384;
	neg.f32 	%f386, %f385;
	fma.rn.f32 	%f387, %f83, 0f40400000, %f386;
	fma.rn.f32 	%f388, %f84, 0f40400000, %f387;
	cvt.rni.f32.f32 	%f389, %f385;
	sub.f32 	%f390, %f385, %f389;
	add.f32 	%f391, %f390, %f388;
	fma.rn.f32 	%f392, %f391, 0f391FCB8E, 0f3AAF85ED;
	fma.rn.f32 	%f393, %f392, %f391, 0f3C1D9856;
	fma.rn.f32 	%f394, %f393, %f391, 0f3D6357BB;
	fma.rn.f32 	%f395, %f394, %f391, 0f3E75FDEC;
	fma.rn.f32 	%f396, %f395, %f391, 0f3F317218;
	fma.rn.f32 	%f397, %f396, %f391, 0f3F800000;
	cvt.rzi.s32.f32 	%r74, %f389;
	setp.gt.f32 	%p72, %f389, 0f00000000;
	selp.b32 	%r75, 0, -2097152000, %p72;
	add.s32 	%r76, %r75, 2130706432;
	mov.b32 	%f398, %r76;
	mul.f32 	%f399, %f397, %f398;
	shl.b32 	%r77, %r74, 23;
	sub.s32 	%r78, %r77, %r75;
	mov.b32 	%f400, %r78;
	mul.f32 	%f401, %f399, %f400;
	abs.f32 	%f402, %f385;
	setp.gt.f32 	%p73, %f402, 0f43180000;
	setp.lt.f32 	%p74, %f385, 0f00000000;
	selp.f32 	%f403, 0f00000000, 0f7F800000, %p74;
	selp.f32 	%f89, %f403, %f401, %p73;
	mov.f32 	%f722, 0f3F800000;
	@%p63 bra 	$L__BB1_95;
	setp.num.f32 	%p75, %f82, %f82;
	@%p75 bra 	$L__BB1_91;
	mov.f32 	%f404, 0f40400000;
	add.rn.f32 	%f722, %f81, %f404;
	bra.uni 	$L__BB1_95;
$L__BB1_91:
	setp.neu.f32 	%p76, %f81, 0f00000000;
	setp.neu.f32 	%p77, %f82, 0f7F800000;
	and.pred  	%p78, %p76, %p77;
	@%p78 bra 	$L__BB1_93;
	add.f32 	%f722, %f81, %f81;
	bra.uni 	$L__BB1_95;
$L__BB1_93:
	setp.geu.f32 	%p79, %f81, 0f00000000;
	mov.f32 	%f722, %f89;
	@%p79 bra 	$L__BB1_95;
	neg.f32 	%f722, %f89;
$L__BB1_95:
	cvt.f64.f32 	%fd65, %f722;
	fma.rn.f64 	%fd19, %fd65, 0dC005555555555555, %fd18;
	mov.f32 	%f406, 0f40000000;
	mul.rn.f32 	%f407, %f83, %f406;
	neg.f32 	%f408, %f407;
	fma.rn.f32 	%f409, %f83, 0f40000000, %f408;
	fma.rn.f32 	%f410, %f84, 0f40000000, %f409;
	cvt.rni.f32.f32 	%f411, %f407;
	sub.f32 	%f412, %f407, %f411;
	add.f32 	%f413, %f412, %f410;
	fma.rn.f32 	%f414, %f413, 0f391FCB8E, 0f3AAF85ED;
	fma.rn.f32 	%f415, %f414, %f413, 0f3C1D9856;
	fma.rn.f32 	%f416, %f415, %f413, 0f3D6357BB;
	fma.rn.f32 	%f417, %f416, %f413, 0f3E75FDEC;
	fma.rn.f32 	%f418, %f417, %f413, 0f3F317218;
	fma.rn.f32 	%f419, %f418, %f413, 0f3F800000;
	cvt.rzi.s32.f32 	%r79, %f411;
	setp.gt.f32 	%p81, %f411, 0f00000000;
	selp.b32 	%r80, 0, -2097152000, %p81;
	add.s32 	%r81, %r80, 2130706432;
	mov.b32 	%f420, %r81;
	mul.f32 	%f421, %f419, %f420;
	shl.b32 	%r82, %r79, 23;
	sub.s32 	%r83, %r82, %r80;
	mov.b32 	%f422, %r83;
	mul.f32 	%f423, %f421, %f422;
	abs.f32 	%f424, %f407;
	setp.gt.f32 	%p82, %f424, 0f43180000;
	setp.lt.f32 	%p83, %f407, 0f00000000;
	selp.f32 	%f425, 0f00000000, 0f7F800000, %p83;
	selp.f32 	%f94, %f425, %f423, %p82;
	mov.f32 	%f723, 0f3F800000;
	@%p63 bra 	$L__BB1_100;
	setp.num.f32 	%p84, %f82, %f82;
	@%p84 bra 	$L__BB1_98;
	mov.f32 	%f427, 0f40000000;
	add.rn.f32 	%f723, %f81, %f427;
	bra.uni 	$L__BB1_100;
$L__BB1_98:
	setp.neu.f32 	%p85, %f81, 0f00000000;
	setp.neu.f32 	%p86, %f82, 0f7F800000;
	and.pred  	%p87, %p85, %p86;
	mov.f32 	%f723, %f94;
	@%p87 bra 	$L__BB1_100;
	add.f32 	%f426, %f81, %f81;
	mov.b32 	%r84, %f426;
	and.b32  	%r85, %r84, 2147483647;
	mov.b32 	%f723, %r85;
$L__BB1_100:
	add.f32 	%f428, %f723, %f723;
	cvt.f64.f32 	%fd66, %f428;
	add.f64 	%fd67, %fd19, %fd66;
	fma.rn.f64 	%fd68, %fd17, 0dBFE5555555555555, %fd67;
	cvt.rn.f32.f64 	%f724, %fd68;
	bra.uni 	$L__BB1_102;
$L__BB1_101:
	cvta.global.u64 	%rd24, %rd23;
	cvta.global.u64 	%rd26, %rd25;
	mov.u64 	%rd27, __unnamed_1;
	cvta.global.u64 	%rd28, %rd27;
	{ // callseq 2, 0
	.param .b64 param0;
	st.param.b64 	[param0], %rd24;
	.param .b64 param1;
	st.param.b64 	[param1], %rd26;
	.param .b32 param2;
	st.param.b32 	[param2], 85;
	.param .b64 param3;
	st.param.b64 	[param3], %rd28;
	.param .b64 param4;
	st.param.b64 	[param4], 1;
	call.uni 
	__assertfail, 
	(
	param0, 
	param1, 
	param2, 
	param3, 
	param4
	);
	} // callseq 2
$L__BB1_102:
	mul.f32 	%f689, %f26, %f724;
	fma.rn.f32 	%f690, %f2, %f6, %f689;
	cvt.f64.f32 	%fd88, %f690;
	cvt.f64.f32 	%fd89, %f8;
	fma.rn.f64 	%fd94, %fd3, %fd88, %fd89;
	bra.uni 	$L__BB1_109;
$L__BB1_103:
	mov.f32 	%f725, 0f32EF0965;
	setp.eq.s32 	%p30, %r15, 0;
	@%p30 bra 	$L__BB1_108;
	setp.eq.s32 	%p31, %r15, 2;
	mov.f32 	%f725, %f3;
	@%p31 bra 	$L__BB1_108;
	setp.ne.s32 	%p32, %r15, 1;
	@%p32 bra 	$L__BB1_107;
	mov.f32 	%f725, 0f26400000;
	bra.uni 	$L__BB1_108;
$L__BB1_107:
	mov.u64 	%rd17, $str;
	cvta.global.u64 	%rd18, %rd17;
	mov.u64 	%rd19, $str$1;
	cvta.global.u64 	%rd20, %rd19;
	mov.u64 	%rd21, __unnamed_1;
	cvta.global.u64 	%rd22, %rd21;
	{ // callseq 1, 0
	.param .b64 param0;
	st.param.b64 	[param0], %rd18;
	.param .b64 param1;
	st.param.b64 	[param1], %rd20;
	.param .b32 param2;
	st.param.b32 	[param2], 85;
	.param .b64 param3;
	st.param.b64 	[param3], %rd22;
	.param .b64 param4;
	st.param.b64 	[param4], 1;
	call.uni 
	__assertfail, 
	(
	param0, 
	param1, 
	param2, 
	param3, 
	param4
	);
	} // callseq 1
$L__BB1_108:
	sub.f32 	%f223, %f2, %f710;
	fma.rn.f32 	%f224, %f710, %f725, %f223;
	mul.f32 	%f225, %f7, %f224;
	fma.rn.f32 	%f226, %f2, %f6, %f225;
	cvt.f64.f32 	%fd57, %f226;
	cvt.f64.f32 	%fd58, %f8;
	fma.rn.f64 	%fd94, %fd3, %fd57, %fd58;
$L__BB1_109:
	cvt.rn.f32.f64 	%f691, %fd94;
	mul.wide.u32 	%rd29, %r140, 4;
	mov.u64 	%rd30, initial_amplitudes;
	add.s64 	%rd31, %rd30, %rd29;
	ld.const.f32 	%f692, [%rd31];
	mov.u64 	%rd32, final_amplitudes;
	add.s64 	%rd33, %rd32, %rd29;
	ld.const.f32 	%f693, [%rd33];
	add.f32 	%f694, %f692, %f693;
	mul.f32 	%f695, %f694, 0f3F000000;
	sub.f32 	%f696, %f693, %f692;
	mul.f32 	%f697, %f696, 0f3F000000;
	mul.f32 	%f699, %f698, %f697;
	sub.f32 	%f700, %f695, %f699;
	sin.approx.f32 	%f701, %f691;
	fma.rn.f32 	%f705, %f701, %f700, %f705;
	add.s32 	%r140, %r140, 1;
	setp.ne.s32 	%p137, %r140, %r12;
	@%p137 bra 	$L__BB1_3;
	cvt.f64.f32 	%fd90, %f705;
	mul.f64 	%fd95, %fd90, 0d40DFFFFFEF9DB22D;
$L__BB1_111:
	ld.param.u64 	%rd37, [compute_moving_traps_signal_param_0];
	cvt.rzi.s32.f64 	%r139, %fd95;
	cvta.to.global.u64 	%rd34, %rd37;
	mul.wide.u32 	%rd35, %r1, 2;
	add.s64 	%rd36, %rd34, %rd35;
	st.global.u16 	[%rd36], %r139;
$L__BB1_112:
	ret;

}


// ===== COMPILED SASS (sm_100) =====

	.target	sm_100

	.elftype	@"ET_EXEC"


//--------------------- .note.nv.tkinfo           --------------------------
	.section	.note.nv.tkinfo,"",@"SHT_NOTE"
	.sectionflags	@"SHF_NOTE_NV_TKINFO"
	.tkinfo
        /*0018*/ 	.word	0x00000002
        /*0030*/ 	.string	""
        /*0030*/ 	.string	"ptxas"
        /*0030*/ 	.string	"Cuda compilation tools, release 13.0, V13.0.88"
        /*0030*/ 	.string	"Build cuda_13.0.r13.0/compiler.36424714_0"
        /*0030*/ 	.string	"-arch sm_100 -m 64 "



//--------------------- .note.nv.cuinfo           --------------------------
	.section	.note.nv.cuinfo,"",@"SHT_NOTE"
	.sectionflags	@"SHF_NOTE_NV_CUINFO"
        /*0018*/ 	.short	0x0002
        /*001a*/ 	.short	0x0064
        /*001c*/ 	.short	0x0082
	.zero		2


//--------------------- .nv.info                  --------------------------
	.section	.nv.info,"",@"SHT_CUDA_INFO"
	.align	4


	//----- nvinfo : EIATTR_REGCOUNT
	.align		4
        /*0000*/ 	.byte	0x04, 0x2f
        /*0002*/ 	.short	(.L_13 - .L_12)
	.align		4
.L_12:
        /*0004*/ 	.word	index@(compute_static_traps_signal)
        /*0008*/ 	.word	0x00000013


	//----- nvinfo : EIATTR_FRAME_SIZE
	.align		4
.L_13:
        /*000c*/ 	.byte	0x04, 0x11
        /*000e*/ 	.short	(.L_15 - .L_14)
	.align		4
.L_14:
        /*0010*/ 	.word	index@(compute_static_traps_signal)
        /*0014*/ 	.word	0x00000000


	//----- nvinfo : EIATTR_REGCOUNT
	.align		4
.L_15:
        /*0018*/ 	.byte	0x04, 0x2f
        /*001a*/ 	.short	(.L_17 - .L_16)
	.align		4
.L_16:
        /*001c*/ 	.word	index@(compute_moving_traps_signal)
        /*0020*/ 	.word	0x00000028


	//----- nvinfo : EIATTR_FRAME_SIZE
	.align		4
.L_17:
        /*0024*/ 	.byte	0x04, 0x11
        /*0026*/ 	.short	(.L_19 - .L_18)
	.align		4
.L_18:
        /*0028*/ 	.word	index@($__internal_1_$__cuda_sm3x_div_rn_noftz_f32_slowpath)
        /*002c*/ 	.word	0x00000000


	//----- nvinfo : EIATTR_FRAME_SIZE
	.align		4
.L_19:
        /*0030*/ 	.byte	0x04, 0x11
        /*0032*/ 	.short	(.L_21 - .L_20)
	.align		4
.L_20:
        /*0034*/ 	.word	index@($__internal_0_$__cuda_sm20_div_rn_f64_full)
        /*0038*/ 	.word	0x00000000


	//----- nvinfo : EIATTR_FRAME_SIZE
	.align		4
.L_21:
        /*003c*/ 	.byte	0x04, 0x11
        /*003e*/ 	.short	(.L_23 - .L_22)
	.align		4
.L_22:
        /*0040*/ 	.word	index@(compute_moving_traps_signal)
        /*0044*/ 	.word	0x00000000


	//----- nvinfo : EIATTR_MIN_STACK_SIZE
	.align		4
.L_23:
        /*0048*/ 	.byte	0x04, 0x12
        /*004a*/ 	.short	(.L_25 - .L_24)
	.align		4
.L_24:
        /*004c*/ 	.word	index@(compute_moving_traps_signal)
        /*0050*/ 	.word	0x00000000


	//----- nvinfo : EIATTR_MIN_STACK_SIZE
	.align		4
.L_25:
        /*0054*/ 	.byte	0x04, 0x12
        /*0056*/ 	.short	(.L_27 - .L_26)
	.align		4
.L_26:
        /*0058*/ 	.word	index@(compute_static_traps_signal)
        /*005c*/ 	.word	0x00000000
.L_27:


//--------------------- .nv.compat                --------------------------
	.section	.nv.compat,"",@"SHT_CUDA_COMPAT_INFO"
	.align	4
        /*0000*/ 	.byte	0x02, 0x09, 0x00, 0x00, 0x02, 0x02, 0x01, 0x00, 0x02, 0x05, 0x05, 0x00, 0x03, 0x07, 0x01, 0x01
        /*0010*/ 	.byte	0x02, 0x03, 0x00, 0x00, 0x02, 0x06, 0x01, 0x00, 0x04, 0x0b, 0x08, 0x00, 0x01, 0x00, 0x00, 0x00
        /*0020*/ 	.byte	0x00, 0x00, 0x00, 0x00


//--------------------- .nv.info.compute_moving_traps_signal --------------------------
	.section	.nv.info.compute_moving_traps_signal,"",@"SHT_CUDA_INFO"
	.sectionflags	@""
	.align	4


	//----- nvinfo : EIATTR_CUDA_API_VERSION
	.align		4
        /*0000*/ 	.byte	0x04, 0x37
        /*0002*/ 	.short	(.L_29 - .L_28)
.L_28:
        /*0004*/ 	.word	0x00000082


	//----- nvinfo : EIATTR_KPARAM_INFO
	.align		4
.L_29:
        /*0008*/ 	.byte	0x04, 0x17
        /*000a*/ 	.short	(.L_31 - .L_30)
.L_30:
        /*000c*/ 	.word	0x00000000
        /*0010*/ 	.short	0x0006
        /*0012*/ 	.short	0x001c
        /*0014*/ 	.byte	0x00, 0xf0, 0x11, 0x00


	//----- nvinfo : EIATTR_KPARAM_INFO
	.align		4
.L_31:
        /*0018*/ 	.byte	0x04, 0x17
        /*001a*/ 	.short	(.L_33 - .L_32)
.L_32:
        /*001c*/ 	.word	0x00000000
        /*0020*/ 	.short	0x0005
        /*0022*/ 	.short	0x0018
        /*0024*/ 	.byte	0x00, 0xf0, 0x11, 0x00


	//----- nvinfo : EIATTR_KPARAM_INFO
	.align		4
.L_33:
        /*0028*/ 	.byte	0x04, 0x17
        /*002a*/ 	.short	(.L_35 - .L_34)
.L_34:
        /*002c*/ 	.word	0x00000000
        /*0030*/ 	.short	0x0004
        /*0032*/ 	.short	0x0014
        /*0034*/ 	.byte	0x00, 0xf0, 0x11, 0x00


	//----- nvinfo : EIATTR_KPARAM_INFO
	.align		4
.L_35:
        /*0038*/ 	.byte	0x04, 0x17
        /*003a*/ 	.short	(.L_37 - .L_36)
.L_36:
        /*003c*/ 	.word	0x00000000
        /*0040*/ 	.short	0x0003
        /*0042*/ 	.short	0x0010
        /*0044*/ 	.byte	0x00, 0xf0, 0x11, 0x00


	//----- nvinfo : EIATTR_KPARAM_INFO
	.align		4
.L_37:
        /*0048*/ 	.byte	0x04, 0x17
        /*004a*/ 	.short	(.L_39 - .L_38)
.L_38:
        /*004c*/ 	.word	0x00000000
        /*0050*/ 	.short	0x0002
        /*0052*/ 	.short	0x000c
        /*0054*/ 	.byte	0x00, 0xf0, 0x11, 0x00


	//----- nvinfo : EIATTR_KPARAM_INFO
	.align		4
.L_39:
        /*0058*/ 	.byte	0x04, 0x17
        /*005a*/ 	.short	(.L_41 - .L_40)
.L_40:
        /*005c*/ 	.word	0x00000000
        /*0060*/ 	.short	0x0001
        /*0062*/ 	.short	0x0008
        /*0064*/ 	.byte	0x00, 0xf0, 0x11, 0x00


	//----- nvinfo : EIATTR_KPARAM_INFO
	.align		4
.L_41:
        /*0068*/ 	.byte	0x04, 0x17
        /*006a*/ 	.short	(.L_43 - .L_42)
.L_42:
        /*006c*/ 	.word	0x00000000
        /*0070*/ 	.short	0x0000
        /*0072*/ 	.short	0x0000
        /*0074*/ 	.byte	0x00, 0xf5, 0x21, 0x00


	//----- nvinfo : EIATTR_SPARSE_MMA_MASK
	.align		4
.L_43:
        /*0078*/ 	.byte	0x03, 0x50
        /*007a*/ 	.short	0x0000


	//----- nvinfo : EIATTR_MAXREG_COUNT
	.align		4
        /*007c*/ 	.byte	0x03, 0x1b
        /*007e*/ 	.short	0x00ff


	//----- nvinfo : EIATTR_EXTERNS
	.align		4
        /*0080*/ 	.byte	0x04, 0x0f
        /*0082*/ 	.short	(.L_45 - .L_44)


	//   ....[0]....
	.align		4
.L_44:
        /*0084*/ 	.word	index@(__assertfail)


	//----- nvinfo : EIATTR_MERCURY_ISA_VERSION
	.align		4
.L_45:
        /*0088*/ 	.byte	0x03, 0x5f
        /*008a*/ 	.short	0x0101


	//----- nvinfo : EIATTR_VRC_CTA_INIT_COUNT
	.align		4
        /*008c*/ 	.byte	0x02, 0x4a
	.zero		1
	.zero		1


	//----- nvinfo : EIATTR_SYSCALL_OFFSETS
	.align		4
        /*0090*/ 	.byte	0x04, 0x46
        /*0092*/ 	.short	(.L_47 - .L_46)


	//   ....[0]....
.L_46:
        /*0094*/ 	.word	0x00001120


	//   ....[1]....
        /*0098*/ 	.word	0x00001650


	//   ....[2]....
        /*009c*/ 	.word	0x00004440


	//----- nvinfo : EIATTR_EXIT_INSTR_OFFSETS
	.align		4
.L_47:
        /*00a0*/ 	.byte	0x04, 0x1c
        /*00a2*/ 	.short	(.L_49 - .L_48)


	//   ....[0]....
.L_48:
        /*00a4*/ 	.word	0x00000170


	//   ....[1]....
        /*00a8*/ 	.word	0x00004660


	//----- nvinfo : EIATTR_CRS_STACK_SIZE
	.align		4
.L_49:
        /*00ac*/ 	.byte	0x04, 0x1e
        /*00ae*/ 	.short	(.L_51 - .L_50)
.L_50:
        /*00b0*/ 	.word	0x00000000


	//----- nvinfo : EIATTR_CBANK_PARAM_SIZE
	.align		4
.L_51:
        /*00b4*/ 	.byte	0x03, 0x19
        /*00b6*/ 	.short	0x0020


	//----- nvinfo : EIATTR_PARAM_CBANK
	.align		4
        /*00b8*/ 	.byte	0x04, 0x0a
        /*00ba*/ 	.short	(.L_53 - .L_52)
	.align		4
.L_52:
        /*00bc*/ 	.word	index@(.nv.constant0.compute_moving_traps_signal)
        /*00c0*/ 	.short	0x0380
        /*00c2*/ 	.short	0x0020


	//----- nvinfo : EIATTR_SW_WAR
	.align		4
.L_53:
        /*00c4*/ 	.byte	0x04, 0x36
        /*00c6*/ 	.short	(.L_55 - .L_54)
.L_54:
        /*00c8*/ 	.word	0x00000008
.L_55:


//--------------------- .nv.info.compute_static_traps_signal --------------------------
	.section	.nv.info.compute_static_traps_signal,"",@"SHT_CUDA_INFO"
	.sectionflags	@""
	.align	4


	//----- nvinfo : EIATTR_CUDA_API_VERSION
	.align		4
        /*0000*/ 	.byte	0x04, 0x37
        /*0002*/ 	.short	(.L_57 - .L_56)
.L_56:
        /*0004*/ 	.word	0x00000082


	//----- nvinfo : EIATTR_KPARAM_INFO
	.align		4
.L_57:
        /*0008*/ 	.byte	0x04, 0x17
        /*000a*/ 	.short	(.L_59 - .L_58)
.L_58:
        /*000c*/ 	.word	0x00000000
        /*0010*/ 	.short	0x0003
        /*0012*/ 	.short	0x0010
        /*0014*/ 	.byte	0x00, 0xf0, 0x11, 0x00


	//----- nvinfo : EIATTR_KPARAM_INFO
	.align		4
.L_59:
        /*0018*/ 	.byte	0x04, 0x17
        /*001a*/ 	.short	(.L_61 - .L_60)
.L_60:
        /*001c*/ 	.word	0x00000000
        /*0020*/ 	.short	0x0002
        /*0022*/ 	.short	0x000c
        /*0024*/ 	.byte	0x00, 0xf0, 0x11, 0x00


	//----- nvinfo : EIATTR_KPARAM_INFO
	.align		4
.L_61:
        /*0028*/ 	.byte	0x04, 0x17
        /*002a*/ 	.short	(.L_63 - .L_62)
.L_62:
        /*002c*/ 	.word	0x00000000
        /*0030*/ 	.short	0x0001
        /*0032*/ 	.short	0x0008
        /*0034*/ 	.byte	0x00, 0xf0, 0x11, 0x00


	//----- nvinfo : EIATTR_KPARAM_INFO
	.align		4
.L_63:
        /*0038*/ 	.byte	0x04, 0x17
        /*003a*/ 	.short	(.L_65 - .L_64)
.L_64:
        /*003c*/ 	.word	0x00000000
        /*0040*/ 	.short	0x0000
        /*0042*/ 	.short	0x0000
        /*0044*/ 	.byte	0x00, 0xf5, 0x21, 0x00


	//----- nvinfo : EIATTR_SPARSE_MMA_MASK
	.align		4
.L_65:
        /*0048*/ 	.byte	0x03, 0x50
        /*004a*/ 	.short	0x0000


	//----- nvinfo : EIATTR_MAXREG_COUNT
	.align		4
        /*004c*/ 	.byte	0x03, 0x1b
        /*004e*/ 	.short	0x00ff


	//----- nvinfo : EIATTR_MERCURY_ISA_VERSION
	.align		4
        /*0050*/ 	.byte	0x03, 0x5f
        /*0052*/ 	.short	0x0101


	//----- nvinfo : EIATTR_VRC_CTA_INIT_COUNT
	.align		4
        /*0054*/ 	.byte	0x02, 0x4a
	.zero		1
	.zero		1


	//----- nvinfo : EIATTR_EXIT_INSTR_OFFSETS
	.align		4
        /*0058*/ 	.byte	0x04, 0x1c
        /*005a*/ 	.short	(.L_67 - .L_66)


	//   ....[0]....
.L_66:
        /*005c*/ 	.word	0x000000c0


	//   ....[1]....
        /*0060*/ 	.word	0x00000980


	//----- nvinfo : EIATTR_CBANK_PARAM_SIZE
	.align		4
.L_67:
        /*0064*/ 	.byte	0x03, 0x19
        /*0066*/ 	.short	0x0014


	//----- nvinfo : EIATTR_PARAM_CBANK
	.align		4
        /*0068*/ 	.byte	0x04, 0x0a
        /*006a*/ 	.short	(.L_69 - .L_68)
	.align		4
.L_68:
        /*006c*/ 	.word	index@(.nv.constant0.compute_static_traps_signal)
        /*0070*/ 	.short	0x0380
        /*0072*/ 	.short	0x0014


	//----- nvinfo : EIATTR_SW_WAR
	.align		4
.L_69:
        /*0074*/ 	.byte	0x04, 0x36
        /*0076*/ 	.short	(.L_71 - .L_70)
.L_70:
        /*0078*/ 	.word	0x00000008
.L_71:


//--------------------- .nv.callgraph             --------------------------
	.section	.nv.callgraph,"",@"SHT_CUDA_CALLGRAPH"
	.align	4
	.sectionentsize	8
	.align		4
        /*0000*/ 	.word	0x00000000
	.align		4
        /*0004*/ 	.word	0xffffffff
	.align		4
        /*0008*/ 	.word	index@(compute_moving_traps_signal)
	.align		4
        /*000c*/ 	.word	index@(__assertfail)
	.align		4
        /*0010*/ 	.word	0x00000000
	.align		4
        /*0014*/ 	.word	0xfffffffe
	.align		4
        /*0018*/ 	.word	0x00000000
	.align		4
        /*001c*/ 	.word	0xfffffffd
	.align		4
        /*0020*/ 	.word	0x00000000
	.align		4
        /*0024*/ 	.word	0xfffffffc


//--------------------- .nv.constant4             --------------------------
	.section	.nv.constant4,"a",@progbits
	.align	8
	.align		8
.nv.constant4:
        /*0000*/ 	.dword	__assertfail
	.align		8
        /*0008*/ 	.dword	__unnamed_1
	.align		8
        /*0010*/ 	.dword	$str
	.align		8
        /*0018*/ 	.dword	$str$1


//--------------------- .nv.constant3             --------------------------
	.section	.nv.constant3,"a",@progbits
	.align	4
.nv.constant3:
	.type		frequencies,@object
	.size		frequencies,(amplitudes - frequencies)
frequencies:
	.zero		400
	.type		amplitudes,@object
	.size		amplitudes,(phases - amplitudes)
amplitudes:
	.zero		400
	.type		phases,@object
	.size		phases,(initial_frequencies - phases)
phases:
	.zero		400
	.type		initial_frequencies,@object
	.size		initial_frequencies,(final_frequencies - initial_frequencies)
initial_frequencies:
	.zero		400
	.type		final_frequencies,@object
	.size		final_frequencies,(initial_amplitudes - final_frequencies)
final_frequencies:
	.zero		400
	.type		initial_amplitudes,@object
	.size		initial_amplitudes,(final_amplitudes - initial_amplitudes)
initial_amplitudes:
	.zero		400
	.type		final_amplitudes,@object
	.size		final_amplitudes,(initial_phases - final_amplitudes)
final_amplitudes:
	.zero		400
	.type		initial_phases,@object
	.size		initial_phases,(final_phases - initial_phases)
initial_phases:
	.zero		400
	.type		final_phases,@object
	.size		final_phases,(.L_8 - final_phases)
final_phases:
	.zero		400
.L_8:


//--------------------- .text.compute_moving_traps_signal --------------------------
	.section	.text.compute_moving_traps_signal,"ax",@progbits
	.align	128
        .global         compute_moving_traps_signal
        .type           compute_moving_traps_signal,@function
        .size           compute_moving_traps_signal,(.L_x_85 - compute_moving_traps_signal)
        .other          compute_moving_traps_signal,@"STO_CUDA_ENTRY STV_DEFAULT"
compute_moving_traps_signal:
.text.compute_moving_traps_signal:
[----:B------:R-:W0:Y:S01]  /*0000*/  LDC R1, c[0x0][0x37c] ;  /* 0x0000df00ff017b82 */ /* 0x000e220000000800 */
[----:B------:R-:W1:Y:S01]  /*0010*/  S2R R5, SR_TID.X ;  /* 0x0000000000057919 */ /* 0x000e620000002100 */
[----:B------:R-:W2:Y:S06]  /*0020*/  LDCU UR5, c[0x0][0x388] ;  /* 0x00007100ff0577ac */ /* 0x000eac0008000800 */
[----:B------:R-:W1:Y:S01]  /*0030*/  S2UR UR4, SR_CTAID.X ;  /* 0x00000000000479c3 */ /* 0x000e620000002500 */
[----:B------:R-:W-:Y:S07]  /*0040*/  BSSY.RECONVERGENT B0, `(.L_x_0) ;  /* 0x0000010000007945 */ /* 0x000fee0003800200 */
[----:B------:R-:W1:Y:S01]  /*0050*/  LDC R32, c[0x0][0x360] ;  /* 0x0000d800ff207b82 */ /* 0x000e620000000800 */
[----:B--2---:R-:W-:-:S04]  /*0060*/  I2FP.F32.U32 R36, UR5 ;  /* 0x0000000500247c45 */ /* 0x004fc80008201000 */
[----:B------:R-:W2:Y:S01]  /*0070*/  MUFU.RCP R3, R36 ;  /* 0x0000002400037308 */ /* 0x000ea20000001000 */
[----:B-1----:R-:W-:-:S05]  /*0080*/  IMAD R32, R32, UR4, R5 ;  /* 0x0000000420207c24 */ /* 0x002fca000f8e0205 */
[----:B------:R-:W-:Y:S01]  /*0090*/  I2FP.F32.U32 R0, R32 ;  /* 0x0000002000007245 */ /* 0x000fe20000201000 */
[----:B--2---:R-:W-:-:S03]  /*00a0*/  FFMA R2, -R36, R3, 1 ;  /* 0x3f80000024027423 */ /* 0x004fc60000000103 */
[----:B------:R-:W1:Y:S01]  /*00b0*/  FCHK P0, R0, R36 ;  /* 0x0000002400007302 */ /* 0x000e620000000000 */
[----:B------:R-:W-:-:S04]  /*00c0*/  FFMA R3, R3, R2, R3 ;  /* 0x0000000203037223 */ /* 0x000fc80000000003 */
[----:B------:R-:W-:-:S04]  /*00d0*/  FFMA R2, R0, R3, RZ ;  /* 0x0000000300027223 */ /* 0x000fc800000000ff */
[----:B------:R-:W-:-:S04]  /*00e0*/  FFMA R31, -R36, R2, R0 ;  /* 0x00000002241f7223 */ /* 0x000fc80000000100 */
[----:B------:R-:W-:Y:S01]  /*00f0*/  FFMA R31, R3, R31, R2 ;  /* 0x0000001f031f7223 */ /* 0x000fe20000000002 */
[----:B01----:R-:W-:Y:S06]  /*0100*/  @!P0 BRA `(.L_x_1) ;  /* 0x00000000000c8947 */ /* 0x003fec0003800000 */
[----:B------:R-:W-:-:S07]  /*0110*/  MOV R4, 0x130 ;  /* 0x0000013000047802 */ /* 0x000fce0000000f00 */
[----:B------:R-:W-:Y:S05]  /*0120*/  CALL.REL.NOINC `($__internal_1_$__cuda_sm3x_div_rn_noftz_f32_slowpath) ;  /* 0x0000004800d07944 */ /* 0x000fea0003c00000 */
[----:B------:R-:W-:-:S07]  /*0130*/  MOV R31, R0 ;  /* 0x00000000001f7202 */ /* 0x000fce0000000f00 */
.L_x_1:
[----:B------:R-:W-:Y:S05]  /*0140*/  BSYNC.RECONVERGENT B0 ;  /* 0x0000000000007941 */ /* 0x000fea0003800200 */
.L_x_0:
[----:B------:R-:W0:Y:S02]  /*0150*/  LDCU UR4, c[0x0][0x388] ;  /* 0x00007100ff0477ac */ /* 0x000e240008000800 */
[----:B0-----:R-:W-:-:S13]  /*0160*/  ISETP.GE.U32.AND P0, PT, R32, UR4, PT ;  /* 0x0000000420007c0c */ /* 0x001fda000bf06070 */
[----:B------:R-:W-:Y:S05]  /*0170*/  @P0 EXIT ;  /* 0x000000000000094d */ /* 0x000fea0003800000 */
[----:B------:R-:W0:Y:S01]  /*0180*/  LDCU UR4, c[0x0][0x38c] ;  /* 0x00007180ff0477ac */ /* 0x000e220008000800 */
[----:B------:R-:W-:Y:S01]  /*0190*/  CS2R R2, SRZ ;  /* 0x0000000000027805 */ /* 0x000fe2000001ff00 */
[----:B------:R-:W1:Y:S01]  /*01a0*/  LDCU.64 UR36, c[0x0][0x358] ;  /* 0x00006b00ff2477ac */ /* 0x000e620008000a00 */
[----:B0-----:R-:W-:-:S09]  /*01b0*/  UISETP.NE.AND UP0, UPT, UR4, URZ, UPT ;  /* 0x000000ff0400728c */ /* 0x001fd2000bf05270 */
[----:B-1----:R-:W-:Y:S05]  /*01c0*/  BRA.U !UP0, `(.L_x_2) ;  /* 0x0000004508147547 */ /* 0x002fea000b800000 */
[----:B------:R-:W-:Y:S01]  /*01d0*/  FFMA R0, RZ, 1.4426950216293334961, RZ ;  /* 0x3fb8aa3bff007823 */ /* 0x000fe200000000ff */
[----:B------:R-:W0:Y:S01]  /*01e0*/  F2F.F64.F32 R2, R31 ;  /* 0x0000001f00027310 */ /* 0x000e220000201800 */
[----:B------:R-:W-:Y:S01]  /*01f0*/  UMOV UR4, 0x54442d18 ;  /* 0x54442d1800047882 */ /* 0x000fe20000000000 */
[----:B------:R-:W-:Y:S01]  /*0200*/  UMOV UR5, 0x400921fb ;  /* 0x400921fb00057882 */ /* 0x000fe20000000000 */
[----:B------:R-:W-:Y:S01]  /*0210*/  FADD R0, RZ, R0 ;  /* 0x00000000ff007221 */ /* 0x000fe20000000000 */
[----:B------:R-:W-:Y:S01]  /*0220*/  UMOV UR6, 0x55555555 ;  /* 0x5555555500067882 */ /* 0x000fe20000000000 */
[----:B------:R-:W-:Y:S01]  /*0230*/  UMOV UR7, 0x3ff55555 ;  /* 0x3ff5555500077882 */ /* 0x000fe20000000000 */
[----:B------:R-:W-:Y:S02]  /*0240*/  HFMA2 R27, -RZ, RZ, 0, 0 ;  /* 0x00000000ff1b7431 */ /* 0x000fe400000001ff */
[----:B------:R-:W-:Y:S01]  /*0250*/  FFMA R0, RZ, RZ, R0 ;  /* 0x000000ffff007223 */ /* 0x000fe20000000000 */
[----:B------:R-:W-:Y:S01]  /*0260*/  BSSY.RECONVERGENT B8, `(.L_x_3) ;  /* 0x0000437000087945 */ /* 0x000fe20003800200 */
[----:B------:R-:W-:-:S02]  /*0270*/  MOV R28, RZ ;  /* 0x000000ff001c7202 */ /* 0x000fc40000000f00 */
[----:B------:R-:W-:-:S04]  /*0280*/  FFMA R0, RZ, RZ, R0 ;  /* 0x000000ffff007223 */ /* 0x000fc80000000000 */
[----:B------:R-:W-:Y:S01]  /*0290*/  FADD R6, R0, -1 ;  /* 0xbf80000000067421 */ /* 0x000fe20000000000 */
[----:B0-----:R-:W-:Y:S01]  /*02a0*/  DMUL R2, R2, UR4 ;  /* 0x0000000402027c28 */ /* 0x001fe20008000000 */
[----:B------:R-:W0:Y:S02]  /*02b0*/  LDCU.64 UR4, c[0x0][0x390] ;  /* 0x00007200ff0477ac */ /* 0x000e240008000a00 */
[C---:B------:R-:W-:Y:S01]  /*02c0*/  FMUL R9, R6.reuse, 4 ;  /* 0x4080000006097820 */ /* 0x040fe20000400000 */
[C---:B------:R-:W-:Y:S01]  /*02d0*/  FMUL R5, R6.reuse, 3 ;  /* 0x4040000006057820 */ /* 0x040fe20000400000 */
[C---:B------:R-:W-:Y:S01]  /*02e0*/  FMUL R4, R6.reuse, 2 ;  /* 0x4000000006047820 */ /* 0x040fe20000400000 */
[C---:B------:R-:W-:Y:S01]  /*02f0*/  FADD R7, R6.reuse, 1 ;  /* 0x3f80000006077421 */ /* 0x040fe20000000000 */
[----:B------:R-:W1:Y:S01]  /*0300*/  FRND R10, R9 ;  /* 0x00000009000a7307 */ /* 0x000e620000201000 */
[C---:B------:R-:W-:Y:S01]  /*0310*/  FFMA R8, R6.reuse, 4, -R9 ;  /* 0x4080000006087823 */ /* 0x040fe20000000809 */
[----:B------:R-:W-:Y:S01]  /*0320*/  FFMA R12, R6, 3, -R5 ;  /* 0x40400000060c7823 */ /* 0x000fe20000000805 */
[----:B------:R-:W-:Y:S01]  /*0330*/  FADD R7, R0, -R7 ;  /* 0x8000000700077221 */ /* 0x000fe20000000000 */
[----:B------:R-:W-:Y:S01]  /*0340*/  FFMA R6, R6, 2, -R4 ;  /* 0x4000000006067823 */ /* 0x000fe20000000804 */
[----:B------:R-:W-:-:S02]  /*0350*/  FSETP.GT.AND P0, PT, |R9|, 152, PT ;  /* 0x431800000900780b */ /* 0x000fc40003f04200 */
[C---:B------:R-:W-:Y:S01]  /*0360*/  FFMA R8, R7.reuse, 4, R8 ;  /* 0x4080000007087823 */ /* 0x040fe20000000008 */
[----:B------:R-:W2:Y:S01]  /*0370*/  FRND R14, R5 ;  /* 0x00000005000e7307 */ /* 0x000ea20000201000 */
[C---:B------:R-:W-:Y:S01]  /*0380*/  FFMA R12, R7.reuse, 3, R12 ;  /* 0x40400000070c7823 */ /* 0x040fe2000000000c */
[----:B------:R-:W-:Y:S01]  /*0390*/  FFMA R6, R7, 2, R6 ;  /* 0x4000000007067823 */ /* 0x000fe20000000006 */
[C---:B------:R-:W-:Y:S01]  /*03a0*/  FSETP.GEU.AND P1, PT, R9.reuse, RZ, PT ;  /* 0x000000ff0900720b */ /* 0x040fe20003f2e000 */
[----:B0-----:R-:W-:Y:S01]  /*03b0*/  FMUL R36, R36, UR4 ;  /* 0x0000000424247c20 */ /* 0x001fe20008400000 */
[----:B-1----:R-:W-:-:S03]  /*03c0*/  FADD R7, R9, -R10 ;  /* 0x8000000a09077221 */ /* 0x002fc60000000000 */
[----:B------:R-:W0:Y:S01]  /*03d0*/  FRND R13, R4 ;  /* 0x00000004000d7307 */ /* 0x000e220000201000 */
[----:B------:R-:W-:Y:S01]  /*03e0*/  FSETP.GT.AND P2, PT, R10, RZ, PT ;  /* 0x000000ff0a00720b */ /* 0x000fe20003f44000 */
[----:B------:R-:W-:Y:S01]  /*03f0*/  FADD R7, R8, R7 ;  /* 0x0000000708077221 */ /* 0x000fe20000000000 */
[----:B--2---:R-:W-:Y:S01]  /*0400*/  FSETP.GT.AND P3, PT, R14, RZ, PT ;  /* 0x000000ff0e00720b */ /* 0x004fe20003f64000 */
[----:B------:R-:W-:Y:S01]  /*0410*/  FADD R11, R5, -R14 ;  /* 0x8000000e050b7221 */ /* 0x000fe20000000000 */
[----:B------:R-:W-:-:S03]  /*0420*/  MOV R14, 0x391fcb8e ;  /* 0x391fcb8e000e7802 */ /* 0x000fc60000000f00 */
[----:B------:R1:W2:Y:S01]  /*0430*/  F2F.F32.F64 R0, R2 ;  /* 0x0000000200007310 */ /* 0x0002a20000301000 */
[----:B------:R-:W-:Y:S01]  /*0440*/  FADD R11, R12, R11 ;  /* 0x0000000b0c0b7221 */ /* 0x000fe20000000000 */
[----:B0-----:R-:W-:Y:S01]  /*0450*/  FSETP.GT.AND P4, PT, R13, RZ, PT ;  /* 0x000000ff0d00720b */ /* 0x001fe20003f84000 */
[----:B------:R-:W-:-:S05]  /*0460*/  FADD R13, R4, -R13 ;  /* 0x8000000d040d7221 */ /* 0x000fca0000000000 */
[----:B------:R-:W0:Y:S01]  /*0470*/  F2I.NTZ R9, R9 ;  /* 0x0000000900097305 */ /* 0x000e220000203100 */
[-C--:B-1----:R-:W-:Y:S01]  /*0480*/  FFMA R2, R7, R14.reuse, 0.0013391353422775864601 ;  /* 0x3aaf85ed07027423 */ /* 0x082fe2000000000e */
[----:B------:R-:W-:Y:S01]  /*0490*/  FADD R13, R6, R13 ;  /* 0x0000000d060d7221 */ /* 0x000fe20000000000 */
[----:B------:R-:W-:Y:S02]  /*04a0*/  FFMA R6, R11, R14, 0.0013391353422775864601 ;  /* 0x3aaf85ed0b067423 */ /* 0x000fe4000000000e */
[----:B------:R-:W-:Y:S01]  /*04b0*/  FFMA R2, R7, R2, 0.0096188392490148544312 ;  /* 0x3c1d985607027423 */ /* 0x000fe20000000002 */
[----:B------:R-:W-:Y:S01]  /*04c0*/  FFMA R8, R13, R14, 0.0013391353422775864601 ;  /* 0x3aaf85ed0d087423 */ /* 0x000fe2000000000e */
[----:B------:R-:W-:Y:S01]  /*04d0*/  FFMA R6, R11, R6, 0.0096188392490148544312 ;  /* 0x3c1d98560b067423 */ /* 0x000fe20000000006 */
[----:B------:R-:W1:Y:S01]  /*04e0*/  F2I.NTZ R10, R5 ;  /* 0x00000005000a7305 */ /* 0x000e620000203100 */
[----:B------:R-:W-:Y:S01]  /*04f0*/  FFMA R2, R7, R2, 0.055503588169813156128 ;  /* 0x3d6357bb07027423 */ /* 0x000fe20000000002 */
[----:B------:R-:W-:Y:S01]  /*0500*/  FFMA R12, R13, R8, 0.0096188392490148544312 ;  /* 0x3c1d98560d0c7423 */ /* 0x000fe20000000008 */
[----:B------:R-:W-:Y:S01]  /*0510*/  FFMA R8, R11, R6, 0.055503588169813156128 ;  /* 0x3d6357bb0b087423 */ /* 0x000fe20000000006 */
[----:B------:R-:W-:Y:S01]  /*0520*/  SEL R6, RZ, 0x83000000, P2 ;  /* 0x83000000ff067807 */ /* 0x000fe20001000000 */
[----:B------:R-:W-:Y:S01]  /*0530*/  FFMA R2, R7, R2, 0.24022644758224487305 ;  /* 0x3e75fdec07027423 */ /* 0x000fe20000000002 */
[----:B------:R-:W-:Y:S01]  /*0540*/  FFMA R12, R13, R12, 0.055503588169813156128 ;  /* 0x3d6357bb0d0c7423 */ /* 0x000fe2000000000c */
[----:B------:R-:W-:Y:S01]  /*0550*/  FFMA R8, R11, R8, 0.24022644758224487305 ;  /* 0x3e75fdec0b087423 */ /* 0x000fe20000000008 */
[----:B------:R-:W3:Y:S01]  /*0560*/  F2I.NTZ R14, R4 ;  /* 0x00000004000e7305 */ /* 0x000ee20000203100 */
[----:B------:R-:W-:Y:S01]  /*0570*/  FFMA R2, R7, R2, 0.69314718246459960938 ;  /* 0x3f31721807027423 */ /* 0x000fe20000000002 */
[----:B------:R-:W-:Y:S01]  /*0580*/  IADD3 R3, PT, PT, R6, 0x7f000000, RZ ;  /* 0x7f00000006037810 */ /* 0x000fe20007ffe0ff */
[----:B------:R-:W-:Y:S01]  /*0590*/  FFMA R12, R13, R12, 0.24022644758224487305 ;  /* 0x3e75fdec0d0c7423 */ /* 0x000fe2000000000c */
[----:B0-----:R-:W-:Y:S01]  /*05a0*/  LEA R9, R9, -R6, 0x17 ;  /* 0x8000000609097211 */ /* 0x001fe200078eb8ff */
[----:B------:R-:W-:Y:S01]  /*05b0*/  FFMA R2, R7, R2, 1 ;  /* 0x3f80000007027423 */ /* 0x000fe20000000002 */
[----:B------:R-:W-:Y:S01]  /*05c0*/  SEL R7, RZ, 0x83000000, P3 ;  /* 0x83000000ff077807 */ /* 0x000fe20001800000 */
[----:B------:R-:W-:Y:S01]  /*05d0*/  FFMA R12, R13, R12, 0.69314718246459960938 ;  /* 0x3f3172180d0c7423 */ /* 0x000fe2000000000c */
[----:B------:R-:W-:Y:S01]  /*05e0*/  FSETP.GT.AND P3, PT, |R4|, 152, PT ;  /* 0x431800000400780b */ /* 0x000fe20003f64200 */
[----:B------:R-:W-:Y:S01]  /*05f0*/  FMUL R2, R2, R3 ;  /* 0x0000000302027220 */ /* 0x000fe20000400000 */
[----:B------:R-:W-:Y:S01]  /*0600*/  SEL R3, RZ, 0x83000000, P4 ;  /* 0x83000000ff037807 */ /* 0x000fe20002000000 */
[----:B------:R-:W-:Y:S01]  /*0610*/  FFMA R8, R11, R8, 0.69314718246459960938 ;  /* 0x3f3172180b087423 */ /* 0x000fe20000000008 */
[----:B------:R-:W-:Y:S01]  /*0620*/  FSETP.GT.AND P2, PT, |R5|, 152, PT ;  /* 0x431800000500780b */ /* 0x000fe20003f44200 */
[----:B------:R-:W-:Y:S01]  /*0630*/  FFMA R13, R13, R12, 1 ;  /* 0x3f8000000d0d7423 */ /* 0x000fe2000000000c */
[----:B-1----:R-:W-:Y:S01]  /*0640*/  LEA R10, R10, -R7, 0x17 ;  /* 0x800000070a0a7211 */ /* 0x002fe200078eb8ff */
[----:B------:R-:W-:Y:S01]  /*0650*/  FFMA R8, R11, R8, 1 ;  /* 0x3f8000000b087423 */ /* 0x000fe20000000008 */
[----:B------:R-:W-:Y:S01]  /*0660*/  IADD3 R6, PT, PT, R3, 0x7f000000, RZ ;  /* 0x7f00000003067810 */ /* 0x000fe20007ffe0ff */
[----:B------:R-:W-:Y:S01]  /*0670*/  FMUL R12, R2, R9 ;  /* 0x00000009020c7220 */ /* 0x000fe20000400000 */
[----:B------:R-:W-:Y:S01]  /*0680*/  IADD3 R7, PT, PT, R7, 0x7f000000, RZ ;  /* 0x7f00000007077810 */ /* 0x000fe20007ffe0ff */
[----:B------:R-:W-:Y:S01]  /*0690*/  F2F.F64.F32 R22, UR4 ;  /* 0x0000000400167d10 */ /* 0x000fe20008201800 */
[----:B------:R-:W-:Y:S01]  /*06a0*/  @P0 FSEL R12, RZ, +INF , !P1 ;  /* 0x7f800000ff0c0808 */ /* 0x000fe20004800000 */
[----:B------:R-:W-:Y:S01]  /*06b0*/  FMUL R6, R13, R6 ;  /* 0x000000060d067220 */ /* 0x000fe20000400000 */
[----:B---3--:R-:W-:Y:S01]  /*06c0*/  LEA R11, R14, -R3, 0x17 ;  /* 0x800000030e0b7211 */ /* 0x008fe200078eb8ff */
[----:B------:R-:W-:Y:S01]  /*06d0*/  FMUL R7, R8, R7 ;  /* 0x0000000708077220 */ /* 0x000fe20000400000 */
[----:B------:R-:W-:Y:S01]  /*06e0*/  FSETP.GEU.AND P4, PT, R5, RZ, PT ;  /* 0x000000ff0500720b */ /* 0x000fe20003f8e000 */
[----:B--2---:R-:W-:Y:S01]  /*06f0*/  FMUL.RZ R0, R0, 0.15915493667125701904 ;  /* 0x3e22f98300007820 */ /* 0x004fe2000040c000 */
[----:B------:R-:W-:Y:S01]  /*0700*/  FSETP.GEU.AND P0, PT, R4, RZ, PT ;  /* 0x000000ff0400720b */ /* 0x000fe20003f0e000 */
[----:B------:R-:W-:Y:S01]  /*0710*/  FMUL R11, R6, R11 ;  /* 0x0000000b060b7220 */ /* 0x000fe20000400000 */
[----:B------:R-:W0:Y:S01]  /*0720*/  F2F.F64.F32 R4, R12 ;  /* 0x0000000c00047310 */ /* 0x000e220000201800 */
[----:B------:R-:W-:Y:S01]  /*0730*/  FMUL R13, R7, R10 ;  /* 0x0000000a070d7220 */ /* 0x000fe20000400000 */
[----:B------:R-:W-:Y:S01]  /*0740*/  @P3 FSEL R11, RZ, +INF , !P0 ;  /* 0x7f800000ff0b3808 */ /* 0x000fe20004000000 */
[----:B------:R-:W-:Y:S01]  /*0750*/  HFMA2 R10, -RZ, RZ, 85.3125, 85.3125 ;  /* 0x55555555ff0a7431 */ /* 0x000fe200000001ff */
[----:B------:R-:W-:Y:S01]  /*0760*/  @P2 FSEL R13, RZ, +INF , !P4 ;  /* 0x7f800000ff0d2808 */ /* 0x000fe20006000000 */
[----:B------:R-:W-:-:S02]  /*0770*/  UMOV UR4, 0x54442d18 ;  /* 0x54442d1800047882 */ /* 0x000fc40000000000 */
[----:B------:R-:W-:Y:S01]  /*0780*/  FADD R8, R11, R11 ;  /* 0x0000000b0b087221 */ /* 0x000fe20000000000 */
[----:B------:R-:W1:Y:S01]  /*0790*/  F2F.F64.F32 R6, R13 ;  /* 0x0000000d00067310 */ /* 0x000e620000201800 */
[----:B------:R-:W-:-:S06]  /*07a0*/  MOV R11, 0x3fd55555 ;  /* 0x3fd55555000b7802 */ /* 0x000fcc0000000f00 */
[----:B0-----:R-:W-:Y:S01]  /*07b0*/  DFMA R4, R4, UR6, -R10 ;  /* 0x0000000604047c2b */ /* 0x001fe2000800080a */
[----:B------:R-:W-:Y:S01]  /*07c0*/  I2F.F64.U32 R2, UR5 ;  /* 0x0000000500027d12 */ /* 0x000fe20008201800 */
[----:B------:R-:W0:Y:S01]  /*07d0*/  LDCU UR5, c[0x0][0x398] ;  /* 0x00007300ff0577ac */ /* 0x000e220008000800 */
[----:B------:R-:W-:-:S05]  /*07e0*/  UMOV UR7, 0x40055555 ;  /* 0x4005555500077882 */ /* 0x000fca0000000000 */
[----:B-1----:R-:W-:Y:S01]  /*07f0*/  DFMA R6, R6, -UR6, R4 ;  /* 0x8000000606067c2b */ /* 0x002fe20008000004 */
[----:B------:R-:W1:Y:S08]  /*0800*/  F2F.F64.F32 R8, R8 ;  /* 0x0000000800087310 */ /* 0x000e700000201800 */
[----:B------:R-:W2:Y:S01]  /*0810*/  F2F.F64.F32 R18, R36 ;  /* 0x0000002400127310 */ /* 0x000ea20000201800 */
[----:B-1----:R-:W-:-:S07]  /*0820*/  DADD R6, R6, R8 ;  /* 0x0000000006067229 */ /* 0x002fce0000000008 */
[----:B0-----:R-:W0:Y:S01]  /*0830*/  I2F.F64.U32 R4, UR5 ;  /* 0x0000000500047d12 */ /* 0x001e220008201800 */
[----:B------:R-:W-:Y:S02]  /*0840*/  UMOV UR5, 0x401921fb ;  /* 0x401921fb00057882 */ /* 0x000fe40000000000 */
[----:B------:R-:W-:Y:S02]  /*0850*/  DMUL R2, R2, UR4 ;  /* 0x0000000402027c28 */ /* 0x000fe40008000000 */
[----:B------:R-:W-:-:S03]  /*0860*/  DADD R6, R6, -R10 ;  /* 0x0000000006067229 */ /* 0x000fc6000000080a */
[----:B------:R1:W3:Y:S01]  /*0870*/  MUFU.COS R30, R0 ;  /* 0x00000000001e7308 */ /* 0x0002e20000000000 */
[----:B--2---:R-:W-:Y:S02]  /*0880*/  DMUL R18, R18, UR4 ;  /* 0x0000000412127c28 */ /* 0x004fe40008000000 */
[----:B------:R-:W-:Y:S02]  /*0890*/  DMUL R24, R2, R22 ;  /* 0x0000001602187228 */ /* 0x000fe40000000000 */
[----:B0-----:R-:W-:-:S03]  /*08a0*/  DMUL R4, R4, UR4 ;  /* 0x0000000404047c28 */ /* 0x001fc60008000000 */
[----:B------:R1:W0:Y:S05]  /*08b0*/  F2F.F32.F64 R29, R6 ;  /* 0x00000006001d7310 */ /* 0x00022a0000301000 */
[----:B------:R-:W-:-:S11]  /*08c0*/  DMUL R22, R22, R4 ;  /* 0x0000000416167228 */ /* 0x000fd60000000000 */
.L_x_59:
[----:B-1----:R-:W-:Y:S01]  /*08d0*/  SHF.L.U32 R0, R27, 0x2, RZ ;  /* 0x000000021b007819 */ /* 0x002fe200000006ff */
[----:B------:R-:W-:Y:S01]  /*08e0*/  BSSY.RECONVERGENT B6, `(.L_x_4) ;  /* 0x00000a0000067945 */ /* 0x000fe20003800200 */
[----:B------:R-:W-:Y:S02]  /*08f0*/  IMAD.MOV.U32 R36, RZ, RZ, 0x3f800000 ;  /* 0x3f800000ff247424 */ /* 0x000fe400078e00ff */
[----:B------:R-:W1:Y:S08]  /*0900*/  LDC R10, c[0x3][R0+0x4b0] ;  /* 0x00c12c00000a7b82 */ /* 0x000e700000000800 */
[----:B------:R-:W2:Y:S08]  /*0910*/  LDC R8, c[0x3][R0+0xaf0] ;  /* 0x00c2bc0000087b82 */ /* 0x000eb00000000800 */
[----:B------:R-:W4:Y:S08]  /*0920*/  LDC R11, c[0x3][R0+0x640] ;  /* 0x00c19000000b7b82 */ /* 0x000f300000000800 */
[----:B------:R-:W5:Y:S01]  /*0930*/  LDC R6, c[0x3][R0+0xc80] ;  /* 0x00c3200000067b82 */ /* 0x000f620000000800 */
[----:B-1----:R-:W-:Y:S08]  /*0940*/  F2F.F64.F32 R2, R10 ;  /* 0x0000000a00027310 */ /* 0x002ff00000201800 */
[----:B--2---:R-:W1:Y:S01]  /*0950*/  F2F.F64.F32 R8, R8 ;  /* 0x0000000800087310 */ /* 0x004e620000201800 */
[----:B----4-:R-:W-:-:S07]  /*0960*/  FADD R26, -R10, R11 ;  /* 0x0000000b0a1a7221 */ /* 0x010fce0000000100 */
[----:B------:R-:W-:Y:S01]  /*0970*/  F2F.F64.F32 R4, R11 ;  /* 0x0000000b00047310 */ /* 0x000fe20000201800 */
[----:B------:R-:W-:Y:S01]  /*0980*/  FADD R34, R10, R11 ;  /* 0x0000000b0a227221 */ /* 0x000fe20000000000 */
[----:B------:R-:W-:-:S03]  /*0990*/  FMUL R26, R26, 0.5 ;  /* 0x3f0000001a1a7820 */ /* 0x000fc60000400000 */
[----:B------:R-:W-:Y:S01]  /*09a0*/  FMUL R34, R34, 0.5 ;  /* 0x3f00000022227820 */ /* 0x000fe20000400000 */
[----:B-1----:R-:W-:Y:S02]  /*09b0*/  DFMA R2, R24, R2, R8 ;  /* 0x000000021802722b */ /* 0x002fe40000000008 */
[----:B-----5:R-:W1:Y:S01]  /*09c0*/  F2F.F64.F32 R6, R6 ;  /* 0x0000000600067310 */ /* 0x020e620000201800 */
[----:B------:R-:W-:-:S07]  /*09d0*/  FSETP.NEU.AND P0, PT, R26, RZ, PT ;  /* 0x000000ff1a00720b */ /* 0x000fce0003f0d000 */
[----:B------:R2:W4:Y:S01]  /*09e0*/  F2F.F32.F64 R2, R2 ;  /* 0x0000000200027310 */ /* 0x0005220000301000 */
[----:B-1----:R-:W-:-:S05]  /*09f0*/  DFMA R4, R22, R4, R6 ;  /* 0x000000041604722b */ /* 0x002fca0000000006 */
[----:B------:R-:W-:Y:S06]  /*0a00*/  @!P0 BRA `(.L_x_5) ;  /* 0x0000000800348947 */ /* 0x000fec0003800000 */
[----:B------:R-:W4:Y:S01]  /*0a10*/  F2F.F32.F64 R5, R4 ;  /* 0x0000000400057310 */ /* 0x000f220000301000 */
[----:B------:R-:W-:Y:S07]  /*0a20*/  BSSY.RECONVERGENT B0, `(.L_x_6) ;  /* 0x000003c000007945 */ /* 0x000fee0003800200 */
[----:B------:R-:W-:Y:S01]  /*0a30*/  F2F.F64.F32 R6, R34 ;  /* 0x0000002200067310 */ /* 0x000fe20000201800 */
[----:B----4-:R-:W-:-:S07]  /*0a40*/  FADD R8, -R2, R5 ;  /* 0x0000000502087221 */ /* 0x010fce0000000100 */
[----:B------:R-:W1:Y:S02]  /*0a50*/  F2F.F64.F32 R8, R8 ;  /* 0x0000000800087310 */ /* 0x000e640000201800 */
[----:B-1----:R-:W-:-:S06]  /*0a60*/  DFMA R6, -R18, R6, R8 ;  /* 0x000000061206722b */ /* 0x002fcc0000000108 */
[----:B------:R-:W1:Y:S02]  /*0a70*/  F2F.F32.F64 R0, R6 ;  /* 0x0000000600007310 */ /* 0x000e640000301000 */
[C---:B-1----:R-:W-:Y:S01]  /*0a80*/  FSETP.GEU.AND P0, PT, |R0|.reuse, 6.2831854820251464844, PT ;  /* 0x40c90fdb0000780b */ /* 0x042fe20003f0e200 */
[----:B--2---:R-:W-:-:S12]  /*0a90*/  FADD R3, |R0|, -RZ ;  /* 0x800000ff00037221 */ /* 0x004fd80000000200 */
[----:B------:R-:W-:Y:S05]  /*0aa0*/  @!P0 BRA `(.L_x_7) ;  /* 0x0000000000cc8947 */ /* 0x000fea0003800000 */
[----:B------:R-:W-:-:S13]  /*0ab0*/  FSETP.GTU.AND P0, PT, R3, 52707180, PT ;  /* 0x4c490fdb0300780b */ /* 0x000fda0003f0c000 */
[----:B------:R-:W-:Y:S05]  /*0ac0*/  @P0 BRA `(.L_x_8) ;  /* 0x00000000005c0947 */ /* 0x000fea0003800000 */
[----:B------:R-:W-:Y:S01]  /*0ad0*/  FMUL R4, R3, 0.15915493667125701904 ;  /* 0x3e22f98303047820 */ /* 0x000fe20000400000 */
[----:B------:R-:W-:Y:S05]  /*0ae0*/  BSSY.RECONVERGENT B1, `(.L_x_9) ;  /* 0x0000013000017945 */ /* 0x000fea0003800200 */
[----:B------:R-:W1:Y:S02]  /*0af0*/  FRND.TRUNC R4, R4 ;  /* 0x0000000400047307 */ /* 0x000e64000020d000 */
[----:B-1----:R-:W-:-:S05]  /*0b00*/  FFMA R6, R4, -6.2831854820251464844, R3 ;  /* 0xc0c90fdb04067823 */ /* 0x002fca0000000003 */
[----:B------:R-:W-:-:S13]  /*0b10*/  ISETP.GE.U32.AND P0, PT, R6, 0x40c90fdb, PT ;  /* 0x40c90fdb0600780c */ /* 0x000fda0003f06070 */
[----:B------:R-:W-:Y:S05]  /*0b20*/  @!P0 BRA `(.L_x_10) ;  /* 0x0000000000388947 */ /* 0x000fea0003800000 */
[----:B------:R-:W-:-:S04]  /*0b30*/  ISETP.GE.U32.AND P0, PT, R6, -0x7fffffff, PT ;  /* 0x800000010600780c */ /* 0x000fc80003f06070 */
[----:B------:R-:W-:-:S09]  /*0b40*/  FSETP.GEU.OR P1, PT, R6, -6.2831854820251464844, !P0 ;  /* 0xc0c90fdb0600780b */ /* 0x000fd2000472e400 */
[----:B------:R-:W-:-:S04]  /*0b50*/  @P0 FADD R5, R4, -1 ;  /* 0xbf80000004050421 */ /* 0x000fc80000000000 */
[----:B------:R-:W-:-:S05]  /*0b60*/  @!P1 FADD R5, R5, -1 ;  /* 0xbf80000005059421 */ /* 0x000fca0000000000 */
[----:B------:R-:W-:Y:S01]  /*0b70*/  @P0 MOV R4, R5 ;  /* 0x0000000500040202 */ /* 0x000fe20000000f00 */
[----:B------:R-:W-:Y:S06]  /*0b80*/  @P0 BRA `(.L_x_10) ;  /* 0x0000000000200947 */ /* 0x000fec0003800000 */
[----:B------:R-:W-:Y:S01]  /*0b90*/  FSETP.GE.AND P0, PT, R6, 12.566370964050292969, PT ;  /* 0x41490fdb0600780b */ /* 0x000fe20003f06000 */
[----:B------:R-:W-:-:S12]  /*0ba0*/  FADD R4, R4, 1 ;  /* 0x3f80000004047421 */ /* 0x000fd80000000000 */
[----:B------:R-:W-:-:S05]  /*0bb0*/  @P0 MOV R5, 0x40c90fdb ;  /* 0x40c90fdb00050802 */ /* 0x000fca0000000f00 */
[----:B------:R-:W-:-:S05]  /*0bc0*/  @P0 FFMA R5, R5, -3, R6 ;  /* 0xc040000005050823 */ /* 0x000fca0000000006 */
[----:B------:R-:W-:Y:S01]  /*0bd0*/  FSETP.GE.AND P1, PT, R5, RZ, P0 ;  /* 0x000000ff0500720b */ /* 0x000fe20000726000 */
[----:B------:R-:W-:-:S12]  /*0be0*/  @P0 FADD R5, R4, 1 ;  /* 0x3f80000004050421 */ /* 0x000fd80000000000 */
[----:B------:R-:W-:-:S05]  /*0bf0*/  @P1 FADD R5, R5, 1 ;  /* 0x3f80000005051421 */ /* 0x000fca0000000000 */
[----:B------:R-:W-:-:S07]  /*0c00*/  @P0 MOV R4, R5 ;  /* 0x0000000500040202 */ /* 0x000fce0000000f00 */
.L_x_10:
[----:B------:R-:W-:Y:S05]  /*0c10*/  BSYNC.RECONVERGENT B1 ;  /* 0x0000000000017941 */ /* 0x000fea0003800200 */
.L_x_9:
[----:B------:R-:W-:Y:S01]  /*0c20*/  FFMA R3, R4, -6.2831854820251464844, R3 ;  /* 0xc0c90fdb04037823 */ /* 0x000fe20000000003 */
[----:B------:R-:W-:Y:S06]  /*0c30*/  BRA `(.L_x_7) ;  /* 0x0000000000687947 */ /* 0x000fec0003800000 */
.L_x_8:
[C---:B------:R-:W-:Y:S01]  /*0c40*/  LOP3.LUT R4, R3.reuse, 0xff800000, RZ, 0xc0, !PT ;  /* 0xff80000003047812 */ /* 0x040fe200078ec0ff */
[----:B------:R-:W-:Y:S01]  /*0c50*/  BSSY.RECONVERGENT B1, `(.L_x_11) ;  /* 0x0000016000017945 */ /* 0x000fe20003800200 */
[C---:B------:R-:W-:Y:S02]  /*0c60*/  ISETP.GT.U32.AND P0, PT, R3.reuse, 0x7f7fffff, PT ;  /* 0x7f7fffff0300780c */ /* 0x040fe40003f04070 */
[----:B------:R-:W-:Y:S02]  /*0c70*/  IADD3 R5, PT, PT, R4, -0x40800000, RZ ;  /* 0xbf80000004057810 */ /* 0x000fe40007ffe0ff */
[----:B------:R-:W-:Y:S02]  /*0c80*/  LOP3.LUT R4, R3, 0x7fffff, RZ, 0xc0, !PT ;  /* 0x007fffff03047812 */ /* 0x000fe400078ec0ff */
[----:B------:R-:W-:Y:S02]  /*0c90*/  ISETP.NE.AND P1, PT, R5, RZ, PT ;  /* 0x000000ff0500720c */ /* 0x000fe40003f25270 */
[----:B------:R-:W-:-:S02]  /*0ca0*/  MOV R8, 0x7fffffff ;  /* 0x7fffffff00087802 */ /* 0x000fc40000000f00 */
[----:B------:R-:W-:Y:S02]  /*0cb0*/  LOP3.LUT R4, R4, 0x3f800000, RZ, 0xfc, !PT ;  /* 0x3f80000004047812 */ /* 0x000fe400078efcff */
[----:B------:R-:W-:-:S07]  /*0cc0*/  FSEL R8, R8, 33554432, P0 ;  /* 0x4c00000008087808 */ /* 0x000fce0000000000 */
[----:B------:R-:W-:Y:S05]  /*0cd0*/  @!P1 BRA `(.L_x_12) ;  /* 0x0000000000349947 */ /* 0x000fea0003800000 */
.L_x_13:
[----:B------:R-:W-:-:S04]  /*0ce0*/  VIMNMX.U32 R3, PT, PT, R5, 0xb800000, PT ;  /* 0x0b80000005037848 */ /* 0x000fc80003fe0000 */
[C---:B------:R-:W-:Y:S02]  /*0cf0*/  IADD3 R4, PT, PT, R3.reuse, R4, RZ ;  /* 0x0000000403047210 */ /* 0x040fe40007ffe0ff */
[----:B------:R-:W-:-:S03]  /*0d00*/  IADD3 R5, PT, PT, -R3, R5, RZ ;  /* 0x0000000503057210 */ /* 0x000fc60007ffe1ff */
[----:B------:R-:W-:Y:S01]  /*0d10*/  FMUL R7, R4, 0.63661974668502807617 ;  /* 0x3f22f98304077820 */ /* 0x000fe20000400000 */
[----:B------:R-:W-:-:S03]  /*0d20*/  ISETP.NE.AND P1, PT, R5, RZ, PT ;  /* 0x000000ff0500720c */ /* 0x000fc60003f25270 */
[----:B------:R-:W-:-:S04]  /*0d30*/  FFMA R6, R7, -1.5707963705062866211, R4 ;  /* 0xbfc90fdb07067823 */ /* 0x000fc80000000004 */
[----:B------:R-:W-:-:S04]  /*0d40*/  FFMA R7, R6, 0.63661974668502807617, R7 ;  /* 0x3f22f98306077823 */ /* 0x000fc80000000007 */
[----:B------:R-:W-:-:S04]  /*0d50*/  FFMA R6, R7, -1.5707963705062866211, R4 ;  /* 0xbfc90fdb07067823 */ /* 0x000fc80000000004 */
[----:B------:R-:W-:-:S04]  /*0d60*/  FFMA.RZ R6, R6, 0.63661974668502807617, R7 ;  /* 0x3f22f98306067823 */ /* 0x000fc8000000c007 */
[----:B------:R-:W1:Y:S02]  /*0d70*/  FRND.TRUNC R7, R6 ;  /* 0x0000000600077307 */ /* 0x000e64000020d000 */
[----:B-1----:R-:W-:-:S05]  /*0d80*/  FFMA R4, R7, -1.5707963705062866211, R4 ;  /* 0xbfc90fdb07047823 */ /* 0x002fca0000000004 */
[----:B------:R-:W-:-:S13]  /*0d90*/  ISETP.NE.AND P0, PT, R4, RZ, PT ;  /* 0x000000ff0400720c */ /* 0x000fda0003f05270 */
[----:B------:R-:W-:Y:S05]  /*0da0*/  @P0 BRA P1, `(.L_x_13) ;  /* 0xfffffffc00cc0947 */ /* 0x000fea000083ffff */
.L_x_12:
[----:B------:R-:W-:Y:S05]  /*0db0*/  BSYNC.RECONVERGENT B1 ;  /* 0x0000000000017941 */ /* 0x000fea0003800200 */
.L_x_11:
[----:B------:R-:W-:-:S04]  /*0dc0*/  FMUL R3, R4, 1.1920928955078125e-07 ;  /* 0x3400000004037820 */ /* 0x000fc80000400000 */
[----:B------:R-:W-:-:S07]  /*0dd0*/  FMUL R3, R8, R3 ;  /* 0x0000000308037220 */ /* 0x000fce0000400000 */
.L_x_7:
[----:B------:R-:W-:Y:S05]  /*0de0*/  BSYNC.RECONVERGENT B0 ;  /* 0x0000000000007941 */ /* 0x000fea0003800200 */
.L_x_6:
[----:B------:R-:W1:Y:S01]  /*0df0*/  F2F.F64.F32 R4, R26 ;  /* 0x0000001a00047310 */ /* 0x000e620000201800 */
[----:B------:R-:W-:Y:S01]  /*0e00*/  MOV R6, 0x1 ;  /* 0x0000000100067802 */ /* 0x000fe20000000f00 */
[----:B------:R-:W-:Y:S01]  /*0e10*/  BSSY.RECONVERGENT B0, `(.L_x_14) ;  /* 0x0000017000007945 */ /* 0x000fe20003800200 */
[C---:B------:R-:W-:Y:S02]  /*0e20*/  FSETP.NAN.AND P0, PT, |R3|.reuse, |R3|, PT ;  /* 0x400000030300720b */ /* 0x040fe40003f08200 */
[----:B------:R-:W-:-:S04]  /*0e30*/  LOP3.LUT R0, R3, 0x80000000, R0, 0xb8, !PT ;  /* 0x8000000003007812 */ /* 0x000fc800078eb800 */
[----:B------:R-:W-:Y:S01]  /*0e40*/  FSEL R0, R3, R0, P0 ;  /* 0x0000000003007208 */ /* 0x000fe20000000000 */
[----:B-1----:R-:W-:-:S06]  /*0e50*/  DMUL R4, R18, R4 ;  /* 0x0000000412047228 */ /* 0x002fcc0000000000 */
[----:B------:R-:W1:Y:S02]  /*0e60*/  MUFU.RCP64H R7, R5 ;  /* 0x0000000500077308 */ /* 0x000e640000001800 */
[----:B-1----:R-:W-:-:S08]  /*0e70*/  DFMA R8, -R4, R6, 1 ;  /* 0x3ff000000408742b */ /* 0x002fd00000000106 */
[----:B------:R-:W-:-:S08]  /*0e80*/  DFMA R8, R8, R8, R8 ;  /* 0x000000080808722b */ /* 0x000fd00000000008 */
[----:B------:R-:W-:Y:S02]  /*0e90*/  DFMA R6, R6, R8, R6 ;  /* 0x000000080606722b */ /* 0x000fe40000000006 */
[----:B------:R-:W1:Y:S06]  /*0ea0*/  F2F.F64.F32 R8, R0 ;  /* 0x0000000000087310 */ /* 0x000e6c0000201800 */
[----:B------:R-:W-:-:S08]  /*0eb0*/  DFMA R10, -R4, R6, 1 ;  /* 0x3ff00000040a742b */ /* 0x000fd00000000106 */
[----:B------:R-:W-:Y:S01]  /*0ec0*/  DFMA R10, R6, R10, R6 ;  /* 0x0000000a060a722b */ /* 0x000fe20000000006 */
[----:B-1----:R-:W-:-:S07]  /*0ed0*/  FSETP.GEU.AND P1, PT, |R9|, 6.5827683646048100446e-37, PT ;  /* 0x036000000900780b */ /* 0x002fce0003f2e200 */
[----:B------:R-:W-:-:S08]  /*0ee0*/  DMUL R16, R8, R10 ;  /* 0x0000000a08107228 */ /* 0x000fd00000000000 */
[----:B------:R-:W-:-:S08]  /*0ef0*/  DFMA R6, -R4, R16, R8 ;  /* 0x000000100406722b */ /* 0x000fd00000000108 */
[----:B------:R-:W-:-:S10]  /*0f00*/  DFMA R16, R10, R6, R16 ;  /* 0x000000060a10722b */ /* 0x000fd40000000010 */
[----:B------:R-:W-:-:S05]  /*0f10*/  FFMA R3, RZ, R5, R17 ;  /* 0x00000005ff037223 */ /* 0x000fca0000000011 */
[----:B------:R-:W-:-:S13]  /*0f20*/  FSETP.GT.AND P0, PT, |R3|, 1.469367938527859385e-39, PT ;  /* 0x001000000300780b */ /* 0x000fda0003f04200 */
[----:B------:R-:W-:Y:S05]  /*0f30*/  @P0 BRA P1, `(.L_x_15) ;  /* 0x0000000000100947 */ /* 0x000fea0000800000 */
[----:B------:R-:W-:Y:S02]  /*0f40*/  MOV R3, R9 ;  /* 0x0000000900037202 */ /* 0x000fe40000000f00 */
[----:B------:R-:W-:Y:S02]  /*0f50*/  MOV R7, R5 ;  /* 0x0000000500077202 */ /* 0x000fe40000000f00 */
[----:B------:R-:W-:-:S07]  /*0f60*/  MOV R0, 0xf80 ;  /* 0x00000f8000007802 */ /* 0x000fce0000000f00 */
[----:B0--3--:R-:W-:Y:S05]  /*0f70*/  CALL.REL.NOINC `($__internal_0_$__cuda_sm20_div_rn_f64_full) ;  /* 0x0000003400bc7944 */ /* 0x009fea0003c00000 */
.L_x_15:
[----:B------:R-:W-:Y:S05]  /*0f80*/  BSYNC.RECONVERGENT B0 ;  /* 0x0000000000007941 */ /* 0x000fea0003800200 */
.L_x_14:
[----:B------:R-:W1:Y:S01]  /*0f90*/  LDC R0, c[0x0][0x39c] ;  /* 0x0000e700ff007b82 */ /* 0x000e620000000800 */
[----:B------:R-:W-:Y:S02]  /*0fa0*/  MOV R35, 0x32ef0965 ;  /* 0x32ef096500237802 */ /* 0x000fe40000000f00 */
[----:B-1----:R-:W-:-:S13]  /*0fb0*/  ISETP.NE.AND P0, PT, R0, RZ, PT ;  /* 0x000000ff0000720c */ /* 0x002fda0003f05270 */
[----:B------:R-:W-:Y:S05]  /*0fc0*/  @!P0 BRA `(.L_x_16) ;  /* 0x0000000000588947 */ /* 0x000fea0003800000 */
[----:B------:R-:W-:Y:S02]  /*0fd0*/  ISETP.NE.AND P0, PT, R0, 0x2, PT ;  /* 0x000000020000780c */ /* 0x000fe40003f05270 */
[----:B0-----:R-:W-:-:S11]  /*0fe0*/  MOV R35, R29 ;  /* 0x0000001d00237202 */ /* 0x001fd60000000f00 */
[----:B------:R-:W-:Y:S05]  /*0ff0*/  @!P0 BRA `(.L_x_16) ;  /* 0x00000000004c8947 */ /* 0x000fea0003800000 */
[----:B------:R-:W-:-:S13]  /*1000*/  ISETP.NE.AND P0, PT, R0, 0x1, PT ;  /* 0x000000010000780c */ /* 0x000fda0003f05270 */
[----:B------:R-:W-:Y:S01]  /*1010*/  @!P0 IMAD.MOV.U32 R35, RZ, RZ, 0x26400000 ;  /* 0x26400000ff238424 */ /* 0x000fe200078e00ff */
[----:B------:R-:W-:Y:S06]  /*1020*/  @!P0 BRA `(.L_x_16) ;  /* 0x0000000000408947 */ /* 0x000fec0003800000 */
[----:B------:R-:W-:Y:S01]  /*1030*/  MOV R14, 0x0 ;  /* 0x00000000000e7802 */ /* 0x000fe20000000f00 */
[----:B------:R-:W0:Y:S01]  /*1040*/  LDCU.64 UR4, c[0x4][0x10] ;  /* 0x01000200ff0477ac */ /* 0x000e220008000a00 */
[----:B------:R-:W-:Y:S01]  /*1050*/  HFMA2 R8, -RZ, RZ, 0, 5.066394805908203125e-06 ;  /* 0x00000055ff087431 */ /* 0x000fe200000001ff */
[----:B------:R-:W-:Y:S01]  /*1060*/  MOV R12, 0x1 ;  /* 0x00000001000c7802 */ /* 0x000fe20000000f00 */
[----:B------:R-:W-:Y:S01]  /*1070*/  HFMA2 R13, -RZ, RZ, 0, 0 ;  /* 0x00000000ff0d7431 */ /* 0x000fe200000001ff */
[----:B------:R-:W1:Y:S01]  /*1080*/  LDCU.64 UR6, c[0x4][0x18] ;  /* 0x01000300ff0677ac */ /* 0x000e620008000a00 */
[----:B------:R-:W2:Y:S01]  /*1090*/  LDC.64 R14, c[0x4][R14] ;  /* 0x010000000e0e7b82 */ /* 0x000ea20000000a00 */
[----:B------:R-:W4:Y:S01]  /*10a0*/  LDCU.64 UR8, c[0x4][0x8] ;  /* 0x01000100ff0877ac */ /* 0x000f220008000a00 */
[----:B0-----:R-:W-:Y:S02]  /*10b0*/  MOV R4, UR4 ;  /* 0x0000000400047c02 */ /* 0x001fe40008000f00 */
[----:B------:R-:W-:-:S02]  /*10c0*/  MOV R5, UR5 ;  /* 0x0000000500057c02 */ /* 0x000fc40008000f00 */
[----:B-1----:R-:W-:Y:S02]  /*10d0*/  MOV R6, UR6 ;  /* 0x0000000600067c02 */ /* 0x002fe40008000f00 */
[----:B------:R-:W-:Y:S02]  /*10e0*/  MOV R7, UR7 ;  /* 0x0000000700077c02 */ /* 0x000fe40008000f00 */
[----:B----4-:R-:W-:Y:S02]  /*10f0*/  MOV R10, UR8 ;  /* 0x00000008000a7c02 */ /* 0x010fe40008000f00 */
[----:B------:R-:W-:-:S07]  /*1100*/  MOV R11, UR9 ;  /* 0x00000009000b7c02 */ /* 0x000fce0008000f00 */
[----:B------:R-:W-:-:S07]  /*1110*/  LEPC R20, `(.L_x_16) ;  /* 0x000000001014794e */ /* 0x000fce0000000000 */
[----:B--23--:R-:W-:Y:S05]  /*1120*/  CALL.ABS.NOINC R14 ;  /* 0x000000000e007343 */ /* 0x00cfea0003c00000 */
.L_x_16:
[----:B------:R-:W-:Y:S01]  /*1130*/  FADD R4, -R35, 1 ;  /* 0x3f80000023047421 */ /* 0x000fe20000000100 */
[----:B------:R-:W-:Y:S01]  /*1140*/  MOV R6, 0x1 ;  /* 0x0000000100067802 */ /* 0x000fe20000000f00 */
[----:B------:R-:W-:Y:S01]  /*1150*/  DADD R16, -R16, 1 ;  /* 0x3ff0000010107429 */ /* 0x000fe20000000100 */
[----:B------:R-:W-:Y:S03]  /*1160*/  BSSY.RECONVERGENT B0, `(.L_x_17) ;  /* 0x0000016000007945 */ /* 0x000fe60003800200 */
[----:B------:R-:W1:Y:S06]  /*1170*/  F2F.F64.F32 R4, R4 ;  /* 0x0000000400047310 */ /* 0x000e6c0000201800 */
[----:B------:R-:W-:-:S02]  /*1180*/  FSETP.GEU.AND P1, PT, |R17|, 6.5827683646048100446e-37, PT ;  /* 0x036000001100780b */ /* 0x000fc40003f2e200 */
[----:B-1----:R-:W1:Y:S02]  /*1190*/  MUFU.RCP64H R7, R5 ;  /* 0x0000000500077308 */ /* 0x002e640000001800 */
[----:B-1----:R-:W-:-:S08]  /*11a0*/  DFMA R8, -R4, R6, 1 ;  /* 0x3ff000000408742b */ /* 0x002fd00000000106 */
[----:B------:R-:W-:-:S08]  /*11b0*/  DFMA R8, R8, R8, R8 ;  /* 0x000000080808722b */ /* 0x000fd00000000008 */
[----:B------:R-:W-:-:S08]  /*11c0*/  DFMA R8, R6, R8, R6 ;  /* 0x000000080608722b */ /* 0x000fd00000000006 */
[----:B------:R-:W-:-:S08]  /*11d0*/  DFMA R6, -R4, R8, 1 ;  /* 0x3ff000000406742b */ /* 0x000fd00000000108 */
[----:B------:R-:W-:-:S08]  /*11e0*/  DFMA R6, R8, R6, R8 ;  /* 0x000000060806722b */ /* 0x000fd00000000008 */
[----:B------:R-:W-:-:S08]  /*11f0*/  DMUL R36, R16, R6 ;  /* 0x0000000610247228 */ /* 0x000fd00000000000 */
[----:B------:R-:W-:-:S08]  /*1200*/  DFMA R8, -R4, R36, R16 ;  /* 0x000000240408722b */ /* 0x000fd00000000110 */
[----:B------:R-:W-:-:S10]  /*1210*/  DFMA R36, R6, R8, R36 ;  /* 0x000000080624722b */ /* 0x000fd40000000024 */
[----:B------:R-:W-:-:S05]  /*1220*/  FFMA R0, RZ, R5, R37 ;  /* 0x00000005ff007223 */ /* 0x000fca0000000025 */
[----:B------:R-:W-:-:S13]  /*1230*/  FSETP.GT.AND P0, PT, |R0|, 1.469367938527859385e-39, PT ;  /* 0x001000000000780b */ /* 0x000fda0003f04200 */
[----:B------:R-:W-:Y:S05]  /*1240*/  @P0 BRA P1, `(.L_x_18) ;  /* 0x00000000001c0947 */ /* 0x000fea0000800000 */
[----:B------:R-:W-:Y:S01]  /*1250*/  MOV R8, R16 ;  /* 0x0000001000087202 */ /* 0x000fe20000000f00 */
[----:B------:R-:W-:Y:S01]  /*1260*/  IMAD.MOV.U32 R7, RZ, RZ, R5 ;  /* 0x000000ffff077224 */ /* 0x000fe200078e0005 */
[----:B------:R-:W-:Y:S02]  /*1270*/  MOV R3, R17 ;  /* 0x0000001100037202 */ /* 0x000fe40000000f00 */
[----:B------:R-:W-:-:S07]  /*1280*/  MOV R0, 0x12a0 ;  /* 0x000012a000007802 */ /* 0x000fce0000000f00 */
[----:B0--3--:R-:W-:Y:S05]  /*1290*/  CALL.REL.NOINC `($__internal_0_$__cuda_sm20_div_rn_f64_full) ;  /* 0x0000003000f47944 */ /* 0x009fea0003c00000 */
[----:B------:R-:W-:Y:S02]  /*12a0*/  MOV R36, R16 ;  /* 0x0000001000247202 */ /* 0x000fe40000000f00 */
[----:B------:R-:W-:-:S07]  /*12b0*/  MOV R37, R17 ;  /* 0x0000001100257202 */ /* 0x000fce0000000f00 */
.L_x_18:
[----:B------:R-:W-:Y:S05]  /*12c0*/  BSYNC.RECONVERGENT B0 ;  /* 0x0000000000007941 */ /* 0x000fea0003800200 */
.L_x_17:
[----:B------:R1:W5:Y:S02]  /*12d0*/  F2F.F32.F64 R36, R36 ;  /* 0x0000002400247310 */ /* 0x0003640000301000 */
.L_x_5:
[----:B------:R-:W-:Y:S05]  /*12e0*/  BSYNC.RECONVERGENT B6 ;  /* 0x0000000000067941 */ /* 0x000fea0003800200 */
.L_x_4:
[----:B-----5:R-:W-:Y:S01]  /*12f0*/  FSETP.GEU.AND P0, PT, R31, R36, PT ;  /* 0x000000241f00720b */ /* 0x020fe20003f0e000 */
[----:B------:R-:W-:-:S12]  /*1300*/  BSSY.RECONVERGENT B7, `(.L_x_19) ;  /* 0x000031c000077945 */ /* 0x000fd80003800200 */
[----:B------:R-:W-:Y:S05]  /*1310*/  @P0 BRA `(.L_x_20) ;  /* 0x0000002c00e40947 */ /* 0x000fea0003800000 */
[----:B--2---:R-:W2:Y:S01]  /*1320*/  MUFU.RCP R3, R36 ;  /* 0x0000002400037308 */ /* 0x004ea20000001000 */
[----:B------:R-:W-:Y:S01]  /*1330*/  BSSY.RECONVERGENT B0, `(.L_x_21) ;  /* 0x000000d000007945 */ /* 0x000fe20003800200 */
[----:B------:R-:W-:-:S06]  /*1340*/  FMUL R26, R26, R36 ;  /* 0x000000241a1a7220 */ /* 0x000fcc0000400000 */
[----:B------:R-:W5:Y:S01]  /*1350*/  FCHK P0, R31, R36 ;  /* 0x000000241f007302 */ /* 0x000f620000000000 */
[----:B--2---:R-:W-:-:S04]  /*1360*/  FFMA R0, R3, -R36, 1 ;  /* 0x3f80000003007423 */ /* 0x004fc80000000824 */
[----:B------:R-:W-:-:S04]  /*1370*/  FFMA R0, R3, R0, R3 ;  /* 0x0000000003007223 */ /* 0x000fc80000000003 */
[----:B------:R-:W-:-:S04]  /*1380*/  FFMA R4, R0, R31, RZ ;  /* 0x0000001f00047223 */ /* 0x000fc800000000ff */
[----:B------:R-:W-:-:S04]  /*1390*/  FFMA R15, R4, -R36, R31 ;  /* 0x80000024040f7223 */ /* 0x000fc8000000001f */
[----:B------:R-:W-:Y:S01]  /*13a0*/  FFMA R15, R0, R15, R4 ;  /* 0x0000000f000f7223 */ /* 0x000fe20000000004 */
[----:B-----5:R-:W-:Y:S06]  /*13b0*/  @!P0 BRA `(.L_x_22) ;  /* 0x0000000000108947 */ /* 0x020fec0003800000 */
[----:B------:R-:W-:Y:S02]  /*13c0*/  MOV R0, R31 ;  /* 0x0000001f00007202 */ /* 0x000fe40000000f00 */
[----:B------:R-:W-:-:S07]  /*13d0*/  MOV R4, 0x13f0 ;  /* 0x000013f000047802 */ /* 0x000fce0000000f00 */
[----:B01-34-:R-:W-:Y:S05]  /*13e0*/  CALL.REL.NOINC `($__internal_1_$__cuda_sm3x_div_rn_noftz_f32_slowpath) ;  /* 0x0000003800207944 */ /* 0x01bfea0003c00000 */
[----:B------:R-:W-:-:S07]  /*13f0*/  MOV R15, R0 ;  /* 0x00000000000f7202 */ /* 0x000fce0000000f00 */
.L_x_22:
[----:B------:R-:W-:Y:S05]  /*1400*/  BSYNC.RECONVERGENT B0 ;  /* 0x0000000000007941 */ /* 0x000fea0003800200 */
.L_x_21:
[----:B------:R-:W2:Y:S01]  /*1410*/  LDCU UR4, c[0x0][0x39c] ;  /* 0x00007380ff0477ac */ /* 0x000ea20008000800 */
[----:B------:R-:W-:Y:S01]  /*1420*/  BSSY.RECONVERGENT B6, `(.L_x_23) ;  /* 0x00002e2000067945 */ /* 0x000fe20003800200 */
[----:B--2---:R-:W-:-:S09]  /*1430*/  UISETP.NE.AND UP0, UPT, UR4, 0x2, UPT ;  /* 0x000000020400788c */ /* 0x004fd2000bf05270 */
[----:B------:R-:W-:Y:S05]  /*1440*/  BRA.U !UP0, `(.L_x_24) ;  /* 0x0000001908907547 */ /* 0x000fea000b800000 */
[----:B------:R-:W-:-:S09]  /*1450*/  UISETP.NE.AND UP0, UPT, UR4, 0x1, UPT ;  /* 0x000000010400788c */ /* 0x000fd2000bf05270 */
[----:B------:R-:W-:Y:S05]  /*1460*/  BRA.U !UP0, `(.L_x_25) ;  /* 0x0000000108807547 */ /* 0x000fea000b800000 */
[----:B------:R-:W-:-:S09]  /*1470*/  UISETP.NE.AND UP0, UPT, UR4, URZ, UPT ;  /* 0x000000ff0400728c */ /* 0x000fd2000bf05270 */
[----:B------:R-:W-:Y:S05]  /*1480*/  BRA.U UP0, `(.L_x_26) ;  /* 0x0000000100347547 */ /* 0x000fea000b800000 */
[----:B------:R-:W2:Y:S01]  /*1490*/  F2F.F64.F32 R4, R15 ;  /* 0x0000000f00047310 */ /* 0x000ea20000201800 */
[----:B------:R-:W-:Y:S01]  /*14a0*/  UMOV UR4, 0x54442d18 ;  /* 0x54442d1800047882 */ /* 0x000fe20000000000 */
[----:B------:R-:W-:Y:S02]  /*14b0*/  UMOV UR5, 0x400921fb ;  /* 0x400921fb00057882 */ /* 0x000fe40000000000 */
[----:B--2---:R-:W-:Y:S01]  /*14c0*/  DMUL R4, R4, UR4 ;  /* 0x0000000404047c28 */ /* 0x004fe20008000000 */
[----:B------:R-:W-:Y:S01]  /*14d0*/  UMOV UR4, 0x6dc9c883 ;  /* 0x6dc9c88300047882 */ /* 0x000fe20000000000 */
[----:B------:R-:W-:-:S08]  /*14e0*/  UMOV UR5, 0x3fd45f30 ;  /* 0x3fd45f3000057882 */ /* 0x000fd00000000000 */
[----:B------:R-:W2:Y:S02]  /*14f0*/  F2F.F32.F64 R4, R4 ;  /* 0x0000000400047310 */ /* 0x000ea40000301000 */
[----:B--2---:R-:W-:-:S06]  /*1500*/  FMUL.RZ R0, R4, 0.15915493667125701904 ;  /* 0x3e22f98304007820 */ /* 0x004fcc000040c000 */
[----:B------:R-:W2:Y:S08]  /*1510*/  MUFU.SIN R0, R0 ;  /* 0x0000000000007308 */ /* 0x000eb00000000400 */
[----:B--2---:R-:W2:Y:S02]  /*1520*/  F2F.F64.F32 R6, R0 ;  /* 0x0000000000067310 */ /* 0x004ea40000201800 */
[----:B--2---:R-:W-:-:S06]  /*1530*/  DMUL R6, R6, -UR4 ;  /* 0x8000000406067c28 */ /* 0x004fcc0008000000 */
[----:B------:R5:W2:Y:S01]  /*1540*/  F2F.F32.F64 R33, R6 ;  /* 0x0000000600217310 */ /* 0x000aa20000301000 */
[----:B------:R-:W-:Y:S05]  /*1550*/  BRA `(.L_x_27) ;  /* 0x0000002c00387947 */ /* 0x000fea0003800000 */
.L_x_26:
[----:B------:R-:W-:Y:S01]  /*1560*/  MOV R14, 0x0 ;  /* 0x00000000000e7802 */ /* 0x000fe20000000f00 */
[----:B------:R-:W2:Y:S01]  /*1570*/  LDCU.64 UR4, c[0x4][0x10] ;  /* 0x01000200ff0477ac */ /* 0x000ea20008000a00 */
[----:B------:R-:W-:Y:S01]  /*1580*/  HFMA2 R8, -RZ, RZ, 0, 5.066394805908203125e-06 ;  /* 0x00000055ff087431 */ /* 0x000fe200000001ff */
[----:B------:R-:W-:Y:S01]  /*1590*/  MOV R12, 0x1 ;  /* 0x00000001000c7802 */ /* 0x000fe20000000f00 */
[----:B------:R-:W-:Y:S01]  /*15a0*/  IMAD.MOV.U32 R13, RZ, RZ, RZ ;  /* 0x000000ffff0d7224 */ /* 0x000fe200078e00ff */
[----:B------:R-:W5:Y:S01]  /*15b0*/  LDCU.64 UR6, c[0x4][0x18] ;  /* 0x01000300ff0677ac */ /* 0x000f620008000a00 */
[----:B------:R-:W0:Y:S01]  /*15c0*/  LDC.64 R14, c[0x4][R14] ;  /* 0x010000000e0e7b82 */ /* 0x000e220000000a00 */
[----:B------:R-:W1:Y:S01]  /*15d0*/  LDCU.64 UR8, c[0x4][0x8] ;  /* 0x01000100ff0877ac */ /* 0x000e620008000a00 */
[----:B--2---:R-:W-:Y:S02]  /*15e0*/  MOV R4, UR4 ;  /* 0x0000000400047c02 */ /* 0x004fe40008000f00 */
[----:B------:R-:W-:-:S02]  /*15f0*/  MOV R5, UR5 ;  /* 0x0000000500057c02 */ /* 0x000fc40008000f00 */
[----:B-----5:R-:W-:Y:S02]  /*1600*/  MOV R6, UR6 ;  /* 0x0000000600067c02 */ /* 0x020fe40008000f00 */
[----:B------:R-:W-:Y:S02]  /*1610*/  MOV R7, UR7 ;  /* 0x0000000700077c02 */ /* 0x000fe40008000f00 */
[----:B-1----:R-:W-:Y:S02]  /*1620*/  MOV R10, UR8 ;  /* 0x00000008000a7c02 */ /* 0x002fe40008000f00 */
[----:B------:R-:W-:-:S07]  /*1630*/  MOV R11, UR9 ;  /* 0x00000009000b7c02 */ /* 0x000fce0008000f00 */
[----:B------:R-:W-:-:S07]  /*1640*/  LEPC R20, `(.L_x_28) ;  /* 0x000000001014794e */ /* 0x000fce0000000000 */
[----:B0--34-:R-:W-:Y:S05]  /*1650*/  CALL.ABS.NOINC R14 ;  /* 0x000000000e007343 */ /* 0x019fea0003c00000 */
.L_x_28:
[----:B------:R-:W-:Y:S05]  /*1660*/  BRA `(.L_x_27) ;  /* 0x0000002800f47947 */ /* 0x000fea0003800000 */
.L_x_25:
[----:B------:R-:W-:-:S13]  /*1670*/  FSETP.GEU.AND P0, PT, R15, 0.25, PT ;  /* 0x3e8000000f00780b */ /* 0x000fda0003f0e000 */
[----:B------:R-:W-:Y:S05]  /*1680*/  @P0 BRA `(.L_x_29) ;  /* 0x0000000400340947 */ /* 0x000fea0003800000 */
[----:B------:R-:W-:Y:S01]  /*1690*/  FSETP.NEU.AND P0, PT, R15, 1, PT ;  /* 0x3f8000000f00780b */ /* 0x000fe20003f0d000 */
[----:B------:R2:W5:Y:S01]  /*16a0*/  F2F.F64.F32 R4, R15 ;  /* 0x0000000f00047310 */ /* 0x0005620000201800 */
[----:B------:R-:W-:Y:S01]  /*16b0*/  BSSY.RECONVERGENT B0, `(.L_x_30) ;  /* 0x0000044000007945 */ /* 0x000fe20003800200 */
[----:B------:R-:W-:-:S10]  /*16c0*/  HFMA2 R6, -RZ, RZ, 1.875, 0 ;  /* 0x3f800000ff067431 */ /* 0x000fd400000001ff */
[----:B--2---:R-:W-:Y:S05]  /*16d0*/  @!P0 BRA `(.L_x_31) ;  /* 0x0000000400048947 */ /* 0x004fea0003800000 */
[----:B------:R-:W-:-:S13]  /*16e0*/  FSETP.NAN.AND P0, PT, |R15|, |R15|, PT ;  /* 0x4000000f0f00720b */ /* 0x000fda0003f08200 */
[----:B------:R-:W-:Y:S01]  /*16f0*/  @P0 FADD R6, R15, 4 ;  /* 0x408000000f060421 */ /* 0x000fe20000000000 */
[----:B------:R-:W-:Y:S06]  /*1700*/  @P0 BRA `(.L_x_31) ;  /* 0x0000000000f80947 */ /* 0x000fec0003800000 */
[C---:B------:R-:W-:Y:S01]  /*1710*/  FMUL R0, |R15|.reuse, 16777216 ;  /* 0x4b8000000f007820 */ /* 0x040fe20000400200 */
[C---:B------:R-:W-:Y:S02]  /*1720*/  FSETP.GEU.AND P0, PT, |R15|.reuse, 1.175494350822287508e-38, PT ;  /* 0x008000000f00780b */ /* 0x040fe40003f0e200 */
[----:B------:R-:W-:Y:S02]  /*1730*/  MOV R11, 0x3a2c32e4 ;  /* 0x3a2c32e4000b7802 */ /* 0x000fe40000000f00 */
[----:B------:R-:W-:Y:S02]  /*1740*/  FSEL R0, R0, |R15|, !P0 ;  /* 0x4000000f00007208 */ /* 0x000fe40004000000 */
[----:B------:R-:W-:Y:S02]  /*1750*/  FSEL R6, RZ, -24, P0 ;  /* 0xc1c00000ff067808 */ /* 0x000fe40000000000 */
[----:B------:R-:W-:Y:S02]  /*1760*/  IADD3 R3, PT, PT, R0, -0x3f3504f3, RZ ;  /* 0xc0cafb0d00037810 */ /* 0x000fe40007ffe0ff */
[----:B------:R-:W-:-:S02]  /*1770*/  FSETP.NEU.AND P0, PT, |R15|, +INF , PT ;  /* 0x7f8000000f00780b */ /* 0x000fc40003f0d200 */
[----:B------:R-:W-:Y:S02]  /*1780*/  LOP3.LUT R3, R3, 0xff800000, RZ, 0xc0, !PT ;  /* 0xff80000003037812 */ /* 0x000fe400078ec0ff */
[----:B------:R-:W-:Y:S02]  /*1790*/  FSETP.NEU.AND P0, PT, R15, RZ, P0 ;  /* 0x000000ff0f00720b */ /* 0x000fe4000070d000 */
[-C--:B------:R-:W-:Y:S02]  /*17a0*/  IADD3 R0, PT, PT, R0, -R3.reuse, RZ ;  /* 0x8000000300007210 */ /* 0x080fe40007ffe0ff */
[----:B------:R-:W-:-:S03]  /*17b0*/  I2FP.F32.S32 R3, R3 ;  /* 0x0000000300037245 */ /* 0x000fc60000201400 */
[C---:B------:R-:W-:Y:S01]  /*17c0*/  FADD R8, R0.reuse, 1 ;  /* 0x3f80000000087421 */ /* 0x040fe20000000000 */
[----:B------:R-:W-:-:S04]  /*17d0*/  FADD R9, R0, -1 ;  /* 0xbf80000000097421 */ /* 0x000fc80000000000 */
[----:B------:R-:W-:Y:S01]  /*17e0*/  FADD R7, R9, R9 ;  /* 0x0000000909077221 */ /* 0x000fe20000000000 */
[----:B------:R-:W2:Y:S01]  /*17f0*/  MUFU.RCP R8, R8 ;  /* 0x0000000800087308 */ /* 0x000ea20000001000 */
[----:B------:R-:W-:Y:S02]  /*1800*/  @!P0 FADD R15, R15, R15 ;  /* 0x0000000f0f0f8221 */ /* 0x000fe40000000000 */
[----:B--2---:R-:W-:Y:S01]  /*1810*/  FMUL R0, R8, R7 ;  /* 0x0000000708007220 */ /* 0x004fe20000400000 */
[----:B------:R-:W-:-:S03]  /*1820*/  FFMA R7, R3, 1.1920928955078125e-07, R6 ;  /* 0x3400000003077823 */ /* 0x000fc60000000006 */
[----:B------:R-:W-:Y:S01]  /*1830*/  FADD R10, R9, -R0 ;  /* 0x80000000090a7221 */ /* 0x000fe20000000000 */
[CC--:B------:R-:W-:Y:S01]  /*1840*/  FMUL R6, R0.reuse, R0.reuse ;  /* 0x0000000000067220 */ /* 0x0c0fe20000400000 */
[----:B------:R-:W-:Y:S02]  /*1850*/  FFMA R3, R0, 1.4426950216293334961, R7 ;  /* 0x3fb8aa3b00037823 */ /* 0x000fe40000000007 */
[----:B------:R-:W-:Y:S01]  /*1860*/  FADD R10, R10, R10 ;  /* 0x0000000a0a0a7221 */ /* 0x000fe20000000000 */
[C---:B------:R-:W-:Y:S01]  /*1870*/  FFMA R11, R6.reuse, R11, 0.0032181653659790754318 ;  /* 0x3b52e7db060b7423 */ /* 0x040fe2000000000b */
[----:B------:R-:W-:Y:S02]  /*1880*/  FADD R7, R7, -R3 ;  /* 0x8000000307077221 */ /* 0x000fe40000000000 */
[----:B------:R-:W-:Y:S01]  /*1890*/  FFMA R9, R9, -R0, R10 ;  /* 0x8000000009097223 */ /* 0x000fe2000000000a */
[----:B------:R-:W-:Y:S01]  /*18a0*/  FFMA R11, R6, R11, 0.018033718690276145935 ;  /* 0x3c93bb73060b7423 */ /* 0x000fe2000000000b */
[----:B------:R-:W-:-:S02]  /*18b0*/  FFMA R10, R0, 1.4426950216293334961, R7 ;  /* 0x3fb8aa3b000a7823 */ /* 0x000fc40000000007 */
[----:B------:R-:W-:Y:S01]  /*18c0*/  FMUL R9, R8, R9 ;  /* 0x0000000908097220 */ /* 0x000fe20000400000 */
[----:B------:R-:W-:-:S03]  /*18d0*/  FFMA R11, R6, R11, 0.12022458761930465698 ;  /* 0x3df6384f060b7423 */ /* 0x000fc6000000000b */
[----:B------:R-:W-:Y:S01]  /*18e0*/  FFMA R7, R9, 1.4426950216293334961, R10 ;  /* 0x3fb8aa3b09077823 */ /* 0x000fe2000000000a */
[----:B------:R-:W-:-:S03]  /*18f0*/  FMUL R11, R6, R11 ;  /* 0x0000000b060b7220 */ /* 0x000fc60000400000 */
[----:B------:R-:W-:Y:S01]  /*1900*/  FFMA R8, R0, 1.9251366722983220825e-08, R7 ;  /* 0x32a55e3400087823 */ /* 0x000fe20000000007 */
[----:B------:R-:W-:-:S04]  /*1910*/  FMUL R6, R11, 3 ;  /* 0x404000000b067820 */ /* 0x000fc80000400000 */
[----:B------:R-:W-:Y:S01]  /*1920*/  FFMA R6, R9, R6, R8 ;  /* 0x0000000609067223 */ /* 0x000fe20000000008 */
[----:B------:R-:W-:-:S03]  /*1930*/  HFMA2 R9, -RZ, RZ, 0.64013671875, -15.109375 ;  /* 0x391fcb8eff097431 */ /* 0x000fc600000001ff */
[----:B------:R-:W-:-:S04]  /*1940*/  FFMA R6, R0, R11, R6 ;  /* 0x0000000b00067223 */ /* 0x000fc80000000006 */
[----:B------:R-:W-:-:S04]  /*1950*/  FADD R0, R3, R6 ;  /* 0x0000000603007221 */ /* 0x000fc80000000000 */
[----:B------:R-:W-:Y:S01]  /*1960*/  FMUL R7, R0, 4 ;  /* 0x4080000000077820 */ /* 0x000fe20000400000 */
[----:B------:R-:W-:-:S03]  /*1970*/  FADD R3, -R3, R0 ;  /* 0x0000000003037221 */ /* 0x000fc60000000100 */
[----:B------:R-:W2:Y:S01]  /*1980*/  FRND R8, R7 ;  /* 0x0000000700087307 */ /* 0x000ea20000201000 */
[----:B------:R-:W-:Y:S01]  /*1990*/  FADD R3, R6, -R3 ;  /* 0x8000000306037221 */ /* 0x000fe20000000000 */
[----:B------:R-:W-:Y:S01]  /*19a0*/  FFMA R0, R0, 4, -R7 ;  /* 0x4080000000007823 */ /* 0x000fe20000000807 */
[----:B------:R-:W-:-:S03]  /*19b0*/  FSETP.GT.AND P2, PT, |R7|, 152, PT ;  /* 0x431800000700780b */ /* 0x000fc60003f44200 */
[----:B------:R-:W-:Y:S02]  /*19c0*/  FFMA R3, R3, 4, R0 ;  /* 0x4080000003037823 */ /* 0x000fe40000000000 */
[----:B------:R-:W0:Y:S01]  /*19d0*/  F2I.NTZ R6, R7 ;  /* 0x0000000700067305 */ /* 0x000e220000203100 */
[----:B--2---:R-:W-:Y:S01]  /*19e0*/  FADD R0, R7, -R8 ;  /* 0x8000000807007221 */ /* 0x004fe20000000000 */
[----:B------:R-:W-:-:S03]  /*19f0*/  FSETP.GT.AND P1, PT, R8, RZ, PT ;  /* 0x000000ff0800720b */ /* 0x000fc60003f24000 */
[----:B------:R-:W-:-:S04]  /*1a00*/  FADD R0, R0, R3 ;  /* 0x0000000300007221 */ /* 0x000fc80000000000 */
[----:B------:R-:W-:-:S04]  /*1a10*/  FFMA R3, R0, R9, 0.0013391353422775864601 ;  /* 0x3aaf85ed00037423 */ /* 0x000fc80000000009 */
[----:B------:R-:W-:-:S04]  /*1a20*/  FFMA R3, R0, R3, 0.0096188392490148544312 ;  /* 0x3c1d985600037423 */ /* 0x000fc80000000003 */
[----:B------:R-:W-:-:S04]  /*1a30*/  FFMA R3, R0, R3, 0.055503588169813156128 ;  /* 0x3d6357bb00037423 */ /* 0x000fc80000000003 */
[C---:B------:R-:W-:Y:S01]  /*1a40*/  FFMA R9, R0.reuse, R3, 0.24022644758224487305 ;  /* 0x3e75fdec00097423 */ /* 0x040fe20000000003 */
[----:B------:R-:W-:Y:S02]  /*1a50*/  SEL R3, RZ, 0x83000000, P1 ;  /* 0x83000000ff037807 */ /* 0x000fe40000800000 */
[----:B------:R-:W-:Y:S01]  /*1a60*/  FSETP.GEU.AND P1, PT, R7, RZ, PT ;  /* 0x000000ff0700720b */ /* 0x000fe20003f2e000 */
[----:B------:R-:W-:Y:S01]  /*1a70*/  FFMA R9, R0, R9, 0.69314718246459960938 ;  /* 0x3f31721800097423 */ /* 0x000fe20000000009 */
[----:B------:R-:W-:Y:S02]  /*1a80*/  IADD3 R8, PT, PT, R3, 0x7f000000, RZ ;  /* 0x7f00000003087810 */ /* 0x000fe40007ffe0ff */
[----:B0-----:R-:W-:Y:S01]  /*1a90*/  LEA R3, R6, -R3, 0x17 ;  /* 0x8000000306037211 */ /* 0x001fe200078eb8ff */
[----:B------:R-:W-:Y:S01]  /*1aa0*/  FFMA R9, R0, R9, 1 ;  /* 0x3f80000000097423 */ /* 0x000fe20000000009 */
[----:B------:R-:W-:-:S03]  /*1ab0*/  FSEL R6, RZ, +INF , !P1 ;  /* 0x7f800000ff067808 */ /* 0x000fc60004800000 */
[----:B------:R-:W-:-:S04]  /*1ac0*/  FMUL R8, R8, R9 ;  /* 0x0000000908087220 */ /* 0x000fc80000400000 */
[----:B------:R-:W-:Y:S01]  /*1ad0*/  @!P2 FMUL R6, R3, R8 ;  /* 0x000000080306a220 */ /* 0x000fe20000400000 */
[----:B------:R-:W-:-:S07]  /*1ae0*/  @!P0 LOP3.LUT R6, R15, 0x7fffffff, RZ, 0xc0, !PT ;  /* 0x7fffffff0f068812 */ /* 0x000fce00078ec0ff */
.L_x_31:
[----:B------:R-:W-:Y:S05]  /*1af0*/  BSYNC.RECONVERGENT B0 ;  /* 0x0000000000007941 */ /* 0x000fea0003800200 */
.L_x_30:
[----:B------:R-:W5:Y:S01]  /*1b00*/  F2F.F64.F32 R6, R6 ;  /* 0x0000000600067310 */ /* 0x000f620000201800 */
[----:B------:R-:W-:Y:S01]  /*1b10*/  UMOV UR4, 0x55555555 ;  /* 0x5555555500047882 */ /* 0x000fe20000000000 */
[----:B------:R-:W-:Y:S02]  /*1b20*/  UMOV UR5, 0x40055555 ;  /* 0x4005555500057882 */ /* 0x000fe40000000000 */
[----:B-----5:R-:W-:-:S06]  /*1b30*/  DFMA R4, R6, UR4, -R4 ;  /* 0x0000000406047c2b */ /* 0x020fcc0008000804 */
[----:B------:R2:W5:Y:S01]  /*1b40*/  F2F.F32.F64 R33, R4 ;  /* 0x0000000400217310 */ /* 0x0005620000301000 */
[----:B------:R-:W-:Y:S05]  /*1b50*/  BRA `(.L_x_27) ;  /* 0x0000002400b87947 */ /* 0x000fea0003800000 */
.L_x_29:
[----:B------:R-:W-:-:S13]  /*1b60*/  FSETP.GEU.AND P0, PT, R15, 0.75, PT ;  /* 0x3f4000000f00780b */ /* 0x000fda0003f0e000 */
[----:B------:R-:W-:Y:S05]  /*1b70*/  @P0 BRA `(.L_x_32) ;  /* 0x00000008005c0947 */ /* 0x000fea0003800000 */
[C---:B------:R-:W-:Y:S01]  /*1b80*/  FMUL R0, |R15|.reuse, 16777216 ;  /* 0x4b8000000f007820 */ /* 0x040fe20000400200 */
[----:B------:R-:W-:Y:S01]  /*1b90*/  FSETP.GEU.AND P0, PT, |R15|, 1.175494350822287508e-38, PT ;  /* 0x008000000f00780b */ /* 0x000fe20003f0e200 */
[----:B------:R-:W-:Y:S01]  /*1ba0*/  BSSY.RECONVERGENT B0, `(.L_x_33) ;  /* 0x000004a000007945 */ /* 0x000fe20003800200 */
[----:B------:R-:W-:Y:S02]  /*1bb0*/  MOV R10, 0x3a2c32e4 ;  /* 0x3a2c32e4000a7802 */ /* 0x000fe40000000f00 */
[----:B------:R-:W-:-:S04]  /*1bc0*/  FSEL R0, R0, |R15|, !P0 ;  /* 0x4000000f00007208 */ /* 0x000fc80004000000 */
[----:B------:R-:W-:-:S04]  /*1bd0*/  IADD3 R3, PT, PT, R0, -0x3f3504f3, RZ ;  /* 0xc0cafb0d00037810 */ /* 0x000fc80007ffe0ff */
[----:B------:R-:W-:Y:S02]  /*1be0*/  LOP3.LUT R5, R3, 0xff800000, RZ, 0xc0, !PT ;  /* 0xff80000003057812 */ /* 0x000fe400078ec0ff */
[----:B------:R-:W-:Y:S02]  /*1bf0*/  FSEL R3, RZ, -24, P0 ;  /* 0xc1c00000ff037808 */ /* 0x000fe40000000000 */
[-C--:B------:R-:W-:Y:S02]  /*1c00*/  IADD3 R0, PT, PT, R0, -R5.reuse, RZ ;  /* 0x8000000500007210 */ /* 0x080fe40007ffe0ff */
[----:B------:R-:W-:Y:S02]  /*1c10*/  I2FP.F32.S32 R4, R5 ;  /* 0x0000000500047245 */ /* 0x000fe40000201400 */
[----:B------:R-:W-:Y:S01]  /*1c20*/  FSETP.NEU.AND P0, PT, R15, 1, PT ;  /* 0x3f8000000f00780b */ /* 0x000fe20003f0d000 */
[C---:B------:R-:W-:Y:S01]  /*1c30*/  FADD R6, R0.reuse, 1 ;  /* 0x3f80000000067421 */ /* 0x040fe20000000000 */
[----:B------:R-:W-:Y:S01]  /*1c40*/  FADD R7, R0, -1 ;  /* 0xbf80000000077421 */ /* 0x000fe20000000000 */
[----:B------:R-:W-:-:S03]  /*1c50*/  FFMA R3, R4, 1.1920928955078125e-07, R3 ;  /* 0x3400000004037823 */ /* 0x000fc60000000003 */
[----:B------:R-:W-:Y:S01]  /*1c60*/  FADD R9, R7, R7 ;  /* 0x0000000707097221 */ /* 0x000fe20000000000 */
[----:B------:R-:W2:Y:S03]  /*1c70*/  MUFU.RCP R6, R6 ;  /* 0x0000000600067308 */ /* 0x000ea60000001000 */
[----:B--2---:R-:W-:-:S04]  /*1c80*/  FMUL R0, R6, R9 ;  /* 0x0000000906007220 */ /* 0x004fc80000400000 */
[----:B------:R-:W-:Y:S01]  /*1c90*/  FADD R8, R7, -R0 ;  /* 0x8000000007087221 */ /* 0x000fe20000000000 */
[C---:B------:R-:W-:Y:S01]  /*1ca0*/  FMUL R5, R0.reuse, R0 ;  /* 0x0000000000057220 */ /* 0x040fe20000400000 */
[----:B------:R-:W-:Y:S02]  /*1cb0*/  FFMA R4, R0, 1.4426950216293334961, R3 ;  /* 0x3fb8aa3b00047823 */ /* 0x000fe40000000003 */
[----:B------:R-:W-:Y:S01]  /*1cc0*/  FADD R8, R8, R8 ;  /* 0x0000000808087221 */ /* 0x000fe20000000000 */
[----:B------:R-:W-:Y:S01]  /*1cd0*/  FFMA R10, R5, R10, 0.0032181653659790754318 ;  /* 0x3b52e7db050a7423 */ /* 0x000fe2000000000a */
[----:B------:R-:W-:Y:S02]  /*1ce0*/  FADD R3, R3, -R4 ;  /* 0x8000000403037221 */ /* 0x000fe40000000000 */
[----:B------:R-:W-:Y:S01]  /*1cf0*/  FFMA R7, R7, -R0, R8 ;  /* 0x8000000007077223 */ /* 0x000fe20000000008 */
[----:B------:R-:W-:Y:S01]  /*1d00*/  FFMA R10, R5, R10, 0.018033718690276145935 ;  /* 0x3c93bb73050a7423 */ /* 0x000fe2000000000a */
[----:B------:R-:W-:-:S02]  /*1d10*/  FFMA R8, R0, 1.4426950216293334961, R3 ;  /* 0x3fb8aa3b00087823 */ /* 0x000fc40000000003 */
[----:B------:R-:W-:Y:S01]  /*1d20*/  FMUL R7, R6, R7 ;  /* 0x0000000706077220 */ /* 0x000fe20000400000 */
[----:B------:R-:W-:-:S03]  /*1d30*/  FFMA R10, R5, R10, 0.12022458761930465698 ;  /* 0x3df6384f050a7423 */ /* 0x000fc6000000000a */
[----:B------:R-:W-:Y:S01]  /*1d40*/  FFMA R3, R7, 1.4426950216293334961, R8 ;  /* 0x3fb8aa3b07037823 */ /* 0x000fe20000000008 */
[----:B------:R-:W-:Y:S01]  /*1d50*/  FMUL R5, R5, R10 ;  /* 0x0000000a05057220 */ /* 0x000fe20000400000 */
[----:B------:R-:W-:Y:S02]  /*1d60*/  HFMA2 R10, -RZ, RZ, 0.64013671875, -15.109375 ;  /* 0x391fcb8eff0a7431 */ /* 0x000fe400000001ff */
[----:B------:R-:W-:Y:S01]  /*1d70*/  FFMA R6, R0, 1.9251366722983220825e-08, R3 ;  /* 0x32a55e3400067823 */ /* 0x000fe20000000003 */
[----:B------:R-:W-:-:S04]  /*1d80*/  FMUL R3, R5, 3 ;  /* 0x4040000005037820 */ /* 0x000fc80000400000 */
[----:B------:R-:W-:-:S04]  /*1d90*/  FFMA R6, R7, R3, R6 ;  /* 0x0000000307067223 */ /* 0x000fc80000000006 */
[----:B------:R-:W-:-:S04]  /*1da0*/  FFMA R5, R0, R5, R6 ;  /* 0x0000000500057223 */ /* 0x000fc80000000006 */
[----:B------:R-:W-:-:S04]  /*1db0*/  FADD R3, R4, R5 ;  /* 0x0000000504037221 */ /* 0x000fc80000000000 */
[----:B------:R-:W-:Y:S01]  /*1dc0*/  FMUL R0, R3, 2 ;  /* 0x4000000003007820 */ /* 0x000fe20000400000 */
[----:B------:R-:W-:-:S03]  /*1dd0*/  FADD R6, -R4, R3 ;  /* 0x0000000304067221 */ /* 0x000fc60000000100 */
[----:B------:R-:W2:Y:S01]  /*1de0*/  FRND R7, R0 ;  /* 0x0000000000077307 */ /* 0x000ea20000201000 */
[----:B------:R-:W-:Y:S01]  /*1df0*/  FADD R6, R5, -R6 ;  /* 0x8000000605067221 */ /* 0x000fe20000000000 */
[----:B------:R-:W-:-:S04]  /*1e00*/  FFMA R5, R3, 2, -R0 ;  /* 0x4000000003057823 */ /* 0x000fc80000000800 */
[----:B------:R-:W-:Y:S02]  /*1e10*/  FFMA R5, R6, 2, R5 ;  /* 0x4000000006057823 */ /* 0x000fe40000000005 */
[----:B------:R5:W0:Y:S01]  /*1e20*/  F2I.NTZ R8, R0 ;  /* 0x0000000000087305 */ /* 0x000a220000203100 */
[----:B--2---:R-:W-:-:S04]  /*1e30*/  FADD R4, R0, -R7 ;  /* 0x8000000700047221 */ /* 0x004fc80000000000 */
[----:B------:R-:W-:Y:S01]  /*1e40*/  FADD R9, R5, R4 ;  /* 0x0000000405097221 */ /* 0x000fe20000000000 */
[----:B------:R-:W-:-:S03]  /*1e50*/  MOV R4, 0x3f800000 ;  /* 0x3f80000000047802 */ /* 0x000fc60000000f00 */
[----:B------:R-:W-:Y:S01]  /*1e60*/  FFMA R10, R9, R10, 0.0013391353422775864601 ;  /* 0x3aaf85ed090a7423 */ /* 0x000fe2000000000a */
[----:B0----5:R-:W-:Y:S06]  /*1e70*/  @!P0 BRA `(.L_x_34) ;  /* 0x0000000000708947 */ /* 0x021fec0003800000 */
[----:B------:R-:W-:-:S13]  /*1e80*/  FSETP.NAN.AND P1, PT, |R15|, |R15|, PT ;  /* 0x4000000f0f00720b */ /* 0x000fda0003f28200 */
[----:B------:R-:W-:Y:S01]  /*1e90*/  @P1 FADD R4, R15, 4 ;  /* 0x408000000f041421 */ /* 0x000fe20000000000 */
[----:B------:R-:W-:Y:S06]  /*1ea0*/  @P1 BRA `(.L_x_34) ;  /* 0x0000000000641947 */ /* 0x000fec0003800000 */
[----:B------:R-:W-:Y:S01]  /*1eb0*/  FMUL R4, R3, 4 ;  /* 0x4080000003047820 */ /* 0x000fe20000400000 */
[----:B------:R-:W-:Y:S01]  /*1ec0*/  IMAD.MOV.U32 R14, RZ, RZ, 0x391fcb8e ;  /* 0x391fcb8eff0e7424 */ /* 0x000fe200078e00ff */
[----:B------:R-:W-:Y:S02]  /*1ed0*/  FSETP.NEU.AND P3, PT, |R15|, +INF , PT ;  /* 0x7f8000000f00780b */ /* 0x000fe40003f6d200 */
[----:B------:R-:W0:Y:S01]  /*1ee0*/  FRND R5, R4 ;  /* 0x0000000400057307 */ /* 0x000e220000201000 */
[----:B------:R-:W-:Y:S01]  /*1ef0*/  FFMA R11, R3, 4, -R4 ;  /* 0x40800000030b7823 */ /* 0x000fe20000000804 */
[----:B------:R-:W-:-:S03]  /*1f00*/  FSETP.GT.AND P2, PT, |R4|, 152, PT ;  /* 0x431800000400780b */ /* 0x000fc60003f44200 */
[----:B------:R-:W-:Y:S01]  /*1f10*/  FFMA R12, R6, 4, R11 ;  /* 0x40800000060c7823 */ /* 0x000fe2000000000b */
[----:B0-----:R-:W-:Y:S01]  /*1f20*/  FADD R11, R4, -R5 ;  /* 0x80000005040b7221 */ /* 0x001fe20000000000 */
[----:B------:R-:W-:-:S03]  /*1f30*/  FSETP.GT.AND P1, PT, R5, RZ, PT ;  /* 0x000000ff0500720b */ /* 0x000fc60003f24000 */
[----:B------:R-:W-:Y:S01]  /*1f40*/  FADD R11, R11, R12 ;  /* 0x0000000c0b0b7221 */ /* 0x000fe20000000000 */
[----:B------:R-:W-:Y:S02]  /*1f50*/  SEL R5, RZ, 0x83000000, P1 ;  /* 0x83000000ff057807 */ /* 0x000fe40000800000 */
[----:B------:R-:W-:Y:S01]  /*1f60*/  FSETP.GEU.AND P1, PT, R4, RZ, PT ;  /* 0x000000ff0400720b */ /* 0x000fe20003f2e000 */
[----:B------:R-:W-:Y:S01]  /*1f70*/  FFMA R12, R11, R14, 0.0013391353422775864601 ;  /* 0x3aaf85ed0b0c7423 */ /* 0x000fe2000000000e */
[----:B------:R-:W-:-:S03]  /*1f80*/  IADD3 R13, PT, PT, R5, 0x7f000000, RZ ;  /* 0x7f000000050d7810 */ /* 0x000fc60007ffe0ff */
[C---:B------:R-:W-:Y:S02]  /*1f90*/  FFMA R14, R11.reuse, R12, 0.0096188392490148544312 ;  /* 0x3c1d98560b0e7423 */ /* 0x040fe4000000000c */
[----:B------:R0:W2:Y:S02]  /*1fa0*/  F2I.NTZ R12, R4 ;  /* 0x00000004000c7305 */ /* 0x0000a40000203100 */
[----:B------:R-:W-:-:S04]  /*1fb0*/  FFMA R14, R11, R14, 0.055503588169813156128 ;  /* 0x3d6357bb0b0e7423 */ /* 0x000fc8000000000e */
[----:B------:R-:W-:Y:S01]  /*1fc0*/  FFMA R14, R11, R14, 0.24022644758224487305 ;  /* 0x3e75fdec0b0e7423 */ /* 0x000fe2000000000e */
[----:B0-----:R-:W-:-:S03]  /*1fd0*/  FSEL R4, RZ, +INF , !P1 ;  /* 0x7f800000ff047808 */ /* 0x001fc60004800000 */
[----:B------:R-:W-:-:S04]  /*1fe0*/  FFMA R14, R11, R14, 0.69314718246459960938 ;  /* 0x3f3172180b0e7423 */ /* 0x000fc8000000000e */
[----:B------:R-:W-:Y:S01]  /*1ff0*/  FFMA R14, R11, R14, 1 ;  /* 0x3f8000000b0e7423 */ /* 0x000fe2000000000e */
[----:B--2---:R-:W-:-:S03]  /*2000*/  LEA R12, R12, -R5, 0x17 ;  /* 0x800000050c0c7211 */ /* 0x004fc600078eb8ff */
[----:B------:R-:W-:-:S04]  /*2010*/  FMUL R13, R13, R14 ;  /* 0x0000000e0d0d7220 */ /* 0x000fc80000400000 */
[----:B------:R-:W-:Y:S01]  /*2020*/  @!P2 FMUL R4, R12, R13 ;  /* 0x0000000d0c04a220 */ /* 0x000fe20000400000 */
[----:B------:R-:W-:-:S07]  /*2030*/  @!P3 FADD R4, R15, R15 ;  /* 0x0000000f0f04b221 */ /* 0x000fce0000000000 */
.L_x_34:
[----:B------:R-:W-:Y:S05]  /*2040*/  BSYNC.RECONVERGENT B0 ;  /* 0x0000000000007941 */ /* 0x000fea0003800200 */
.L_x_33:
[----:B------:R-:W0:Y:S01]  /*2050*/  F2F.F64.F32 R4, R4 ;  /* 0x0000000400047310 */ /* 0x000e220000201800 */
[----:B------:R-:W-:Y:S01]  /*2060*/  FFMA R10, R9, R10, 0.0096188392490148544312 ;  /* 0x3c1d9856090a7423 */ /* 0x000fe2000000000a */
[----:B------:R-:W-:Y:S01]  /*2070*/  FSETP.GT.AND P1, PT, R7, RZ, PT ;  /* 0x000000ff0700720b */ /* 0x000fe20003f24000 */
[----:B------:R-:W-:Y:S01]  /*2080*/  BSSY.RECONVERGENT B0, `(.L_x_35) ;  /* 0x0000021000007945 */ /* 0x000fe20003800200 */
[----:B------:R-:W-:Y:S02]  /*2090*/  HFMA2 R7, -RZ, RZ, 1.875, 0 ;  /* 0x3f800000ff077431 */ /* 0x000fe400000001ff */
[----:B------:R-:W-:-:S04]  /*20a0*/  FFMA R10, R9, R10, 0.055503588169813156128 ;  /* 0x3d6357bb090a7423 */ /* 0x000fc8000000000a */
[----:B------:R-:W-:Y:S01]  /*20b0*/  FFMA R10, R9, R10, 0.24022644758224487305 ;  /* 0x3e75fdec090a7423 */ /* 0x000fe2000000000a */
[----:B------:R-:W-:Y:S06]  /*20c0*/  @!P0 BRA `(.L_x_36) ;  /* 0x0000000000708947 */ /* 0x000fec0003800000 */
[----:B------:R-:W-:-:S13]  /*20d0*/  FSETP.NAN.AND P2, PT, |R15|, |R15|, PT ;  /* 0x4000000f0f00720b */ /* 0x000fda0003f48200 */
[----:B------:R-:W-:Y:S01]  /*20e0*/  @P2 FADD R7, R15, 3 ;  /* 0x404000000f072421 */ /* 0x000fe20000000000 */
[----:B------:R-:W-:Y:S06]  /*20f0*/  @P2 BRA `(.L_x_36) ;  /* 0x0000000000642947 */ /* 0x000fec0003800000 */
[----:B------:R-:W-:Y:S01]  /*2100*/  FMUL R12, R3, 3 ;  /* 0x40400000030c7820 */ /* 0x000fe20000400000 */
[----:B------:R-:W-:Y:S02]  /*2110*/  MOV R14, 0x391fcb8e ;  /* 0x391fcb8e000e7802 */ /* 0x000fe40000000f00 */
[----:B------:R-:W-:Y:S01]  /*2120*/  FSETP.NEU.AND P4, PT, |R15|, +INF , PT ;  /* 0x7f8000000f00780b */ /* 0x000fe20003f8d200 */
[----:B------:R-:W2:Y:S01]  /*2130*/  FRND R7, R12 ;  /* 0x0000000c00077307 */ /* 0x000ea20000201000 */
[----:B------:R-:W-:Y:S01]  /*2140*/  FFMA R3, R3, 3, -R12 ;  /* 0x4040000003037823 */ /* 0x000fe2000000080c */
[----:B------:R-:W-:-:S03]  /*2150*/  FSETP.GT.AND P3, PT, |R12|, 152, PT ;  /* 0x431800000c00780b */ /* 0x000fc60003f64200 */
[----:B------:R-:W-:-:S03]  /*2160*/  FFMA R6, R6, 3, R3 ;  /* 0x4040000006067823 */ /* 0x000fc60000000003 */
[----:B------:R-:W5:Y:S01]  /*2170*/  F2I.NTZ R11, R12 ;  /* 0x0000000c000b7305 */ /* 0x000f620000203100 */
        /* <DEDUP_REMOVED lines=11> */
[----:B-----5:R-:W-:Y:S01]  /*2230*/  LEA R11, R11, -R6, 0x17 ;  /* 0x800000060b0b7211 */ /* 0x020fe200078eb8ff */
[----:B------:R-:W-:Y:S01]  /*2240*/  FFMA R14, R3, R14, 1 ;  /* 0x3f800000030e7423 */ /* 0x000fe2000000000e */
[----:B------:R-:W-:-:S03]  /*2250*/  FSEL R7, RZ, +INF , !P2 ;  /* 0x7f800000ff077808 */ /* 0x000fc60005000000 */
[----:B------:R-:W-:-:S04]  /*2260*/  FMUL R14, R13, R14 ;  /* 0x0000000e0d0e7220 */ /* 0x000fc80000400000 */
[----:B------:R-:W-:Y:S01]  /*2270*/  @!P3 FMUL R7, R11, R14 ;  /* 0x0000000e0b07b220 */ /* 0x000fe20000400000 */
[----:B------:R-:W-:-:S07]  /*2280*/  @!P4 FADD R7, R15, R15 ;  /* 0x0000000f0f07c221 */ /* 0x000fce0000000000 */
.L_x_36:
[----:B------:R-:W-:Y:S05]  /*2290*/  BSYNC.RECONVERGENT B0 ;  /* 0x0000000000007941 */ /* 0x000fea0003800200 */
.L_x_35:
[----:B------:R-:W2:Y:S01]  /*22a0*/  F2F.F64.F32 R6, R7 ;  /* 0x0000000700067310 */ /* 0x000ea20000201800 */
[C---:B------:R-:W-:Y:S01]  /*22b0*/  FFMA R10, R9.reuse, R10, 0.69314718246459960938 ;  /* 0x3f317218090a7423 */ /* 0x040fe2000000000a */
[----:B------:R-:W-:Y:S01]  /*22c0*/  SEL R3, RZ, 0x83000000, P1 ;  /* 0x83000000ff037807 */ /* 0x000fe20000800000 */
[----:B------:R-:W-:Y:S01]  /*22d0*/  UMOV UR4, 0x55555555 ;  /* 0x5555555500047882 */ /* 0x000fe20000000000 */
[----:B------:R-:W-:Y:S01]  /*22e0*/  FSETP.GT.AND P1, PT, |R0|, 152, PT ;  /* 0x431800000000780b */ /* 0x000fe20003f24200 */
[----:B------:R-:W-:Y:S01]  /*22f0*/  UMOV UR5, 0x40055555 ;  /* 0x4005555500057882 */ /* 0x000fe20000000000 */
[----:B------:R-:W-:Y:S01]  /*2300*/  FFMA R10, R9, R10, 1 ;  /* 0x3f800000090a7423 */ /* 0x000fe2000000000a */
[----:B0-----:R-:W-:Y:S01]  /*2310*/  DMUL R4, R4, -UR4 ;  /* 0x8000000404047c28 */ /* 0x001fe20008000000 */
[----:B------:R-:W-:Y:S01]  /*2320*/  IADD3 R9, PT, PT, R3, 0x7f000000, RZ ;  /* 0x7f00000003097810 */ /* 0x000fe20007ffe0ff */
[----:B------:R-:W-:Y:S01]  /*2330*/  UMOV UR5, 0x40155555 ;  /* 0x4015555500057882 */ /* 0x000fe20000000000 */
[----:B------:R-:W-:Y:S01]  /*2340*/  LEA R8, R8, -R3, 0x17 ;  /* 0x8000000308087211 */ /* 0x000fe200078eb8ff */
[----:B------:R-:W-:Y:S01]  /*2350*/  BSSY.RECONVERGENT B0, `(.L_x_37) ;  /* 0x000000e000007945 */ /* 0x000fe20003800200 */
[----:B------:R-:W-:Y:S01]  /*2360*/  FSETP.GEU.AND P2, PT, R0, RZ, PT ;  /* 0x000000ff0000720b */ /* 0x000fe20003f4e000 */
[----:B------:R-:W-:Y:S01]  /*2370*/  FMUL R9, R10, R9 ;  /* 0x000000090a097220 */ /* 0x000fe20000400000 */
[----:B------:R-:W-:Y:S01]  /*2380*/  MOV R0, 0x3f800000 ;  /* 0x3f80000000007802 */ /* 0x000fe20000000f00 */
[----:B--2---:R-:W-:-:S02]  /*2390*/  DFMA R4, R6, UR4, R4 ;  /* 0x0000000406047c2b */ /* 0x004fc40008000004 */
[----:B------:R-:W-:Y:S01]  /*23a0*/  FMUL R8, R9, R8 ;  /* 0x0000000809087220 */ /* 0x000fe20000400000 */
[----:B------:R-:W-:Y:S01]  /*23b0*/  @P1 FSEL R8, RZ, +INF , !P2 ;  /* 0x7f800000ff081808 */ /* 0x000fe20005000000 */
[----:B------:R-:W-:Y:S07]  /*23c0*/  @!P0 BRA `(.L_x_38) ;  /* 0x0000000000188947 */ /* 0x000fee0003800000 */
[----:B------:R-:W-:-:S13]  /*23d0*/  FSETP.NAN.AND P0, PT, |R15|, |R15|, PT ;  /* 0x4000000f0f00720b */ /* 0x000fda0003f08200 */
[----:B------:R-:W-:Y:S01]  /*23e0*/  @P0 FADD R0, R15, 2 ;  /* 0x400000000f000421 */ /* 0x000fe20000000000 */
[----:B------:R-:W-:Y:S06]  /*23f0*/  @P0 BRA `(.L_x_38) ;  /* 0x00000000000c0947 */ /* 0x000fec0003800000 */
[----:B------:R-:W-:Y:S02]  /*2400*/  FSETP.NEU.AND P0, PT, |R15|, +INF , PT ;  /* 0x7f8000000f00780b */ /* 0x000fe40003f0d200 */
[----:B------:R-:W-:-:S11]  /*2410*/  MOV R0, R8 ;  /* 0x0000000800007202 */ /* 0x000fd60000000f00 */
[----:B------:R-:W-:-:S07]  /*2420*/  @!P0 FADD R0, R15, R15 ;  /* 0x0000000f0f008221 */ /* 0x000fce0000000000 */
.L_x_38:
[----:B------:R-:W-:Y:S05]  /*2430*/  BSYNC.RECONVERGENT B0 ;  /* 0x0000000000007941 */ /* 0x000fea0003800200 */
.L_x_37:
[----:B------:R-:W-:Y:S01]  /*2440*/  FADD R6, R0, R0 ;  /* 0x0000000000067221 */ /* 0x000fe20000000000 */
[----:B------:R-:W-:Y:S01]  /*2450*/  F2F.F64.F32 R8, R15 ;  /* 0x0000000f00087310 */ /* 0x000fe20000201800 */
[----:B------:R-:W-:Y:S01]  /*2460*/  UMOV UR4, 0x55555555 ;  /* 0x5555555500047882 */ /* 0x000fe20000000000 */
[----:B------:R-:W-:-:S06]  /*2470*/  UMOV UR5, 0x3fe55555 ;  /* 0x3fe5555500057882 */ /* 0x000fcc0000000000 */
[----:B------:R-:W0:Y:S02]  /*2480*/  F2F.F64.F32 R6, R6 ;  /* 0x0000000600067310 */ /* 0x000e240000201800 */
[----:B0-----:R-:W-:-:S08]  /*2490*/  DADD R4, R4, -R6 ;  /* 0x0000000004047229 */ /* 0x001fd00000000806 */
[----:B------:R-:W-:Y:S01]  /*24a0*/  DFMA R4, R8, -UR4, R4 ;  /* 0x8000000408047c2b */ /* 0x000fe20008000004 */
[----:B------:R-:W-:-:S07]  /*24b0*/  UMOV UR5, 0x3f955555 ;  /* 0x3f95555500057882 */ /* 0x000fce0000000000 */
[----:B------:R-:W-:-:S06]  /*24c0*/  DADD R4, R4, -UR4 ;  /* 0x8000000404047e29 */ /* 0x000fcc0008000000 */
[----:B------:R0:W2:Y:S01]  /*24d0*/  F2F.F32.F64 R33, R4 ;  /* 0x0000000400217310 */ /* 0x0000a20000301000 */
[----:B------:R-:W-:Y:S05]  /*24e0*/  BRA `(.L_x_27) ;  /* 0x0000001c00547947 */ /* 0x000fea0003800000 */
.L_x_32:
[C---:B------:R-:W-:Y:S01]  /*24f0*/  FMUL R0, |R15|.reuse, 16777216 ;  /* 0x4b8000000f007820 */ /* 0x040fe20000400200 */
[----:B------:R-:W-:Y:S01]  /*2500*/  FSETP.GEU.AND P0, PT, |R15|, 1.175494350822287508e-38, PT ;  /* 0x008000000f00780b */ /* 0x000fe20003f0e200 */
[----:B------:R-:W-:Y:S01]  /*2510*/  IMAD.MOV.U32 R10, RZ, RZ, 0x3a2c32e4 ;  /* 0x3a2c32e4ff0a7424 */ /* 0x000fe200078e00ff */
[----:B------:R-:W-:Y:S01]  /*2520*/  MOV R11, 0x391fcb8e ;  /* 0x391fcb8e000b7802 */ /* 0x000fe20000000f00 */
[----:B------:R-:W-:Y:S01]  /*2530*/  BSSY.RECONVERGENT B0, `(.L_x_39) ;  /* 0x000004c000007945 */ /* 0x000fe20003800200 */
        /* <DEDUP_REMOVED lines=26> */
[----:B------:R-:W-:Y:S02]  /*26e0*/  HFMA2 R10, -RZ, RZ, 1.875, 0 ;  /* 0x3f800000ff0a7431 */ /* 0x000fe400000001ff */
[----:B------:R-:W-:Y:S01]  /*26f0*/  FFMA R6, R0, 1.9251366722983220825e-08, R3 ;  /* 0x32a55e3400067823 */ /* 0x000fe20000000003 */
[----:B------:R-:W-:-:S04]  /*2700*/  FMUL R3, R5, 3 ;  /* 0x4040000005037820 */ /* 0x000fc80000400000 */
[----:B------:R-:W-:-:S04]  /*2710*/  FFMA R6, R7, R3, R6 ;  /* 0x0000000307067223 */ /* 0x000fc80000000006 */
[----:B------:R-:W-:Y:S01]  /*2720*/  FFMA R7, R0, R5, R6 ;  /* 0x0000000500077223 */ /* 0x000fe20000000006 */
[----:B------:R-:W-:-:S03]  /*2730*/  MOV R6, 0x3f800000 ;  /* 0x3f80000000067802 */ /* 0x000fc60000000f00 */
        /* <DEDUP_REMOVED lines=9> */
[----:B------:R-:W-:-:S04]  /*27d0*/  FADD R8, R7, R8 ;  /* 0x0000000807087221 */ /* 0x000fc80000000000 */
[----:B------:R-:W-:-:S04]  /*27e0*/  FFMA R7, R8, R11, 0.0013391353422775864601 ;  /* 0x3aaf85ed08077423 */ /* 0x000fc8000000000b */
[----:B------:R-:W-:-:S04]  /*27f0*/  FFMA R7, R8, R7, 0.0096188392490148544312 ;  /* 0x3c1d985608077423 */ /* 0x000fc80000000007 */
[----:B------:R-:W-:Y:S01]  /*2800*/  FFMA R7, R8, R7, 0.055503588169813156128 ;  /* 0x3d6357bb08077423 */ /* 0x000fe20000000007 */
[----:B0----5:R-:W-:Y:S06]  /*2810*/  @!P0 BRA `(.L_x_40) ;  /* 0x0000000000748947 */ /* 0x021fec0003800000 */
[----:B------:R-:W-:-:S13]  /*2820*/  FSETP.NAN.AND P1, PT, |R15|, |R15|, PT ;  /* 0x4000000f0f00720b */ /* 0x000fda0003f28200 */
[----:B------:R-:W-:Y:S01]  /*2830*/  @P1 FADD R6, R15, 4 ;  /* 0x408000000f061421 */ /* 0x000fe20000000000 */
[----:B------:R-:W-:Y:S06]  /*2840*/  @P1 BRA `(.L_x_40) ;  /* 0x0000000000681947 */ /* 0x000fec0003800000 */
[----:B------:R-:W-:Y:S01]  /*2850*/  FMUL R6, R5, 4 ;  /* 0x4080000005067820 */ /* 0x000fe20000400000 */
[----:B------:R-:W-:Y:S01]  /*2860*/  HFMA2 R17, -RZ, RZ, 0.64013671875, -15.109375 ;  /* 0x391fcb8eff117431 */ /* 0x000fe200000001ff */
[----:B------:R-:W-:Y:S02]  /*2870*/  FSETP.NEU.AND P3, PT, |R15|, +INF , PT ;  /* 0x7f8000000f00780b */ /* 0x000fe40003f6d200 */
[----:B------:R-:W0:Y:S01]  /*2880*/  FRND R11, R6 ;  /* 0x00000006000b7307 */ /* 0x000e220000201000 */
[----:B------:R-:W-:Y:S01]  /*2890*/  FFMA R13, R5, 4, -R6 ;  /* 0x40800000050d7823 */ /* 0x000fe20000000806 */
[----:B------:R-:W-:-:S03]  /*28a0*/  FSETP.GT.AND P2, PT, |R6|, 152, PT ;  /* 0x431800000600780b */ /* 0x000fc60003f44200 */
[----:B------:R-:W-:-:S03]  /*28b0*/  FFMA R13, R4, 4, R13 ;  /* 0x40800000040d7823 */ /* 0x000fc6000000000d */
[----:B------:R-:W2:Y:S01]  /*28c0*/  F2I.NTZ R14, R6 ;  /* 0x00000006000e7305 */ /* 0x000ea20000203100 */
[----:B0-----:R-:W-:Y:S01]  /*28d0*/  FADD R12, R6, -R11 ;  /* 0x8000000b060c7221 */ /* 0x001fe20000000000 */
[----:B------:R-:W-:-:S03]  /*28e0*/  FSETP.GT.AND P1, PT, R11, RZ, PT ;  /* 0x000000ff0b00720b */ /* 0x000fc60003f24000 */
[----:B------:R-:W-:Y:S01]  /*28f0*/  FADD R12, R12, R13 ;  /* 0x0000000d0c0c7221 */ /* 0x000fe20000000000 */
[----:B------:R-:W-:Y:S02]  /*2900*/  SEL R11, RZ, 0x83000000, P1 ;  /* 0x83000000ff0b7807 */ /* 0x000fe40000800000 */
[----:B------:R-:W-:Y:S01]  /*2910*/  FSETP.GEU.AND P1, PT, R6, RZ, PT ;  /* 0x000000ff0600720b */ /* 0x000fe20003f2e000 */
[----:B------:R-:W-:Y:S01]  /*2920*/  FFMA R13, R12, R17, 0.0013391353422775864601 ;  /* 0x3aaf85ed0c0d7423 */ /* 0x000fe20000000011 */
[----:B--2---:R-:W-:Y:S02]  /*2930*/  LEA R14, R14, -R11, 0x17 ;  /* 0x8000000b0e0e7211 */ /* 0x004fe400078eb8ff */
[----:B------:R-:W-:Y:S01]  /*2940*/  FSEL R6, RZ, +INF , !P1 ;  /* 0x7f800000ff067808 */ /* 0x000fe20004800000 */
[----:B------:R-:W-:-:S04]  /*2950*/  FFMA R13, R12, R13, 0.0096188392490148544312 ;  /* 0x3c1d98560c0d7423 */ /* 0x000fc8000000000d */
[----:B------:R-:W-:-:S04]  /*2960*/  FFMA R13, R12, R13, 0.055503588169813156128 ;  /* 0x3d6357bb0c0d7423 */ /* 0x000fc8000000000d */
[----:B------:R-:W-:-:S04]  /*2970*/  FFMA R13, R12, R13, 0.24022644758224487305 ;  /* 0x3e75fdec0c0d7423 */ /* 0x000fc8000000000d */
[C---:B------:R-:W-:Y:S01]  /*2980*/  FFMA R17, R12.reuse, R13, 0.69314718246459960938 ;  /* 0x3f3172180c117423 */ /* 0x040fe2000000000d */
[----:B------:R-:W-:Y:S01]  /*2990*/  IADD3 R13, PT, PT, R11, 0x7f000000, RZ ;  /* 0x7f0000000b0d7810 */ /* 0x000fe20007ffe0ff */
[----:B------:R-:W-:Y:S02]  /*29a0*/  @!P3 FADD R11, R15, R15 ;  /* 0x0000000f0f0bb221 */ /* 0x000fe40000000000 */
[----:B------:R-:W-:-:S04]  /*29b0*/  FFMA R12, R12, R17, 1 ;  /* 0x3f8000000c0c7423 */ /* 0x000fc80000000011 */
[----:B------:R-:W-:-:S04]  /*29c0*/  FMUL R13, R13, R12 ;  /* 0x0000000c0d0d7220 */ /* 0x000fc80000400000 */
[----:B------:R-:W-:Y:S01]  /*29d0*/  @!P2 FMUL R6, R14, R13 ;  /* 0x0000000d0e06a220 */ /* 0x000fe20000400000 */
[----:B------:R-:W-:-:S07]  /*29e0*/  @!P3 LOP3.LUT R6, R11, 0x7fffffff, RZ, 0xc0, !PT ;  /* 0x7fffffff0b06b812 */ /* 0x000fce00078ec0ff */
.L_x_40:
[----:B------:R-:W-:Y:S05]  /*29f0*/  BSYNC.RECONVERGENT B0 ;  /* 0x0000000000007941 */ /* 0x000fea0003800200 */
.L_x_39:
[----:B------:R-:W-:Y:S04]  /*2a00*/  BSSY.RECONVERGENT B0, `(.L_x_41) ;  /* 0x000001e000007945 */ /* 0x000fe80003800200 */
[----:B------:R-:W-:Y:S05]  /*2a10*/  @!P0 BRA `(.L_x_42) ;  /* 0x0000000000708947 */ /* 0x000fea0003800000 */
[----:B------:R-:W-:-:S13]  /*2a20*/  FSETP.NAN.AND P1, PT, |R15|, |R15|, PT ;  /* 0x4000000f0f00720b */ /* 0x000fda0003f28200 */
[----:B------:R-:W-:Y:S01]  /*2a30*/  @P1 FADD R10, R15, 3 ;  /* 0x404000000f0a1421 */ /* 0x000fe20000000000 */
[----:B------:R-:W-:Y:S06]  /*2a40*/  @P1 BRA `(.L_x_42) ;  /* 0x0000000000641947 */ /* 0x000fec0003800000 */
[----:B------:R-:W-:Y:S01]  /*2a50*/  FMUL R10, R5, 3 ;  /* 0x40400000050a7820 */ /* 0x000fe20000400000 */
[----:B------:R-:W-:Y:S02]  /*2a60*/  MOV R13, 0x391fcb8e ;  /* 0x391fcb8e000d7802 */ /* 0x000fe40000000f00 */
[----:B------:R-:W-:Y:S01]  /*2a70*/  FSETP.NEU.AND P3, PT, |R15|, +INF , PT ;  /* 0x7f8000000f00780b */ /* 0x000fe20003f6d200 */
[----:B------:R-:W0:Y:S01]  /*2a80*/  FRND R11, R10 ;  /* 0x0000000a000b7307 */ /* 0x000e220000201000 */
[----:B------:R-:W-:Y:S01]  /*2a90*/  FFMA R5, R5, 3, -R10 ;  /* 0x4040000005057823 */ /* 0x000fe2000000080a */
[----:B------:R-:W-:-:S03]  /*2aa0*/  FSETP.GT.AND P2, PT, |R10|, 152, PT ;  /* 0x431800000a00780b */ /* 0x000fc60003f44200 */
[----:B------:R-:W-:-:S03]  /*2ab0*/  FFMA R5, R4, 3, R5 ;  /* 0x4040000004057823 */ /* 0x000fc60000000005 */
[----:B------:R-:W2:Y:S01]  /*2ac0*/  F2I.NTZ R12, R10 ;  /* 0x0000000a000c7305 */ /* 0x000ea20000203100 */
[----:B0-----:R-:W-:Y:S01]  /*2ad0*/  FADD R4, R10, -R11 ;  /* 0x8000000b0a047221 */ /* 0x001fe20000000000 */
[----:B------:R-:W-:-:S03]  /*2ae0*/  FSETP.GT.AND P1, PT, R11, RZ, PT ;  /* 0x000000ff0b00720b */ /* 0x000fc60003f24000 */
[----:B------:R-:W-:-:S04]  /*2af0*/  FADD R4, R4, R5 ;  /* 0x0000000504047221 */ /* 0x000fc80000000000 */
[----:B------:R-:W-:-:S04]  /*2b00*/  FFMA R5, R4, R13, 0.0013391353422775864601 ;  /* 0x3aaf85ed04057423 */ /* 0x000fc8000000000d */
[----:B------:R-:W-:-:S04]  /*2b10*/  FFMA R5, R4, R5, 0.0096188392490148544312 ;  /* 0x3c1d985604057423 */ /* 0x000fc80000000005 */
[----:B------:R-:W-:-:S04]  /*2b20*/  FFMA R5, R4, R5, 0.055503588169813156128 ;  /* 0x3d6357bb04057423 */ /* 0x000fc80000000005 */
[----:B------:R-:W-:Y:S01]  /*2b30*/  FFMA R11, R4, R5, 0.24022644758224487305 ;  /* 0x3e75fdec040b7423 */ /* 0x000fe20000000005 */
[----:B------:R-:W-:Y:S02]  /*2b40*/  SEL R5, RZ, 0x83000000, P1 ;  /* 0x83000000ff057807 */ /* 0x000fe40000800000 */
[----:B------:R-:W-:Y:S01]  /*2b50*/  FSETP.GEU.AND P1, PT, R10, RZ, PT ;  /* 0x000000ff0a00720b */ /* 0x000fe20003f2e000 */
[----:B------:R-:W-:Y:S01]  /*2b60*/  FFMA R13, R4, R11, 0.69314718246459960938 ;  /* 0x3f317218040d7423 */ /* 0x000fe2000000000b */
[----:B------:R-:W-:Y:S02]  /*2b70*/  IADD3 R11, PT, PT, R5, 0x7f000000, RZ ;  /* 0x7f000000050b7810 */ /* 0x000fe40007ffe0ff */
[----:B--2---:R-:W-:Y:S01]  /*2b80*/  LEA R12, R12, -R5, 0x17 ;  /* 0x800000050c0c7211 */ /* 0x004fe200078eb8ff */
[----:B------:R-:W-:Y:S01]  /*2b90*/  FFMA R4, R4, R13, 1 ;  /* 0x3f80000004047423 */ /* 0x000fe2000000000d */
[----:B------:R-:W-:-:S03]  /*2ba0*/  FSEL R10, RZ, +INF , !P1 ;  /* 0x7f800000ff0a7808 */ /* 0x000fc60004800000 */
[----:B------:R-:W-:-:S04]  /*2bb0*/  FMUL R11, R11, R4 ;  /* 0x000000040b0b7220 */ /* 0x000fc80000400000 */
[----:B------:R-:W-:Y:S01]  /*2bc0*/  @!P2 FMUL R10, R12, R11 ;  /* 0x0000000b0c0aa220 */ /* 0x000fe20000400000 */
[----:B------:R-:W-:-:S07]  /*2bd0*/  @!P3 FADD R10, R15, R15 ;  /* 0x0000000f0f0ab221 */ /* 0x000fce0000000000 */
.L_x_42:
[----:B------:R-:W-:Y:S05]  /*2be0*/  BSYNC.RECONVERGENT B0 ;  /* 0x0000000000007941 */ /* 0x000fea0003800200 */
.L_x_41:
[----:B------:R-:W0:Y:S01]  /*2bf0*/  F2F.F64.F32 R4, R10 ;  /* 0x0000000a00047310 */ /* 0x000e220000201800 */
[C---:B------:R-:W-:Y:S01]  /*2c00*/  FFMA R7, R8.reuse, R7, 0.24022644758224487305 ;  /* 0x3e75fdec08077423 */ /* 0x040fe20000000007 */
[----:B------:R-:W-:Y:S01]  /*2c10*/  FSETP.GT.AND P1, PT, R3, RZ, PT ;  /* 0x000000ff0300720b */ /* 0x000fe20003f24000 */
[----:B------:R-:W-:Y:S01]  /*2c20*/  UMOV UR4, 0x55555555 ;  /* 0x5555555500047882 */ /* 0x000fe20000000000 */
[----:B------:R-:W-:Y:S01]  /*2c30*/  UMOV UR5, 0x40255555 ;  /* 0x4025555500057882 */ /* 0x000fe20000000000 */
[----:B------:R-:W-:Y:S01]  /*2c40*/  FFMA R3, R8, R7, 0.69314718246459960938 ;  /* 0x3f31721808037423 */ /* 0x000fe20000000007 */
[----:B------:R-:W-:Y:S01]  /*2c50*/  SEL R12, RZ, 0x83000000, P1 ;  /* 0x83000000ff0c7807 */ /* 0x000fe20000800000 */
[----:B------:R-:W-:Y:S01]  /*2c60*/  BSSY.RECONVERGENT B0, `(.L_x_43) ;  /* 0x0000016000007945 */ /* 0x000fe20003800200 */
[----:B------:R-:W2:Y:S01]  /*2c70*/  F2F.F64.F32 R6, R6 ;  /* 0x0000000600067310 */ /* 0x000ea20000201800 */
[----:B------:R-:W-:Y:S01]  /*2c80*/  FSETP.GT.AND P1, PT, |R0|, 152, PT ;  /* 0x431800000000780b */ /* 0x000fe20003f24200 */
[----:B------:R-:W-:Y:S01]  /*2c90*/  FFMA R3, R8, R3, 1 ;  /* 0x3f80000008037423 */ /* 0x000fe20000000003 */
[----:B------:R-:W-:-:S02]  /*2ca0*/  IADD3 R8, PT, PT, R12, 0x7f000000, RZ ;  /* 0x7f0000000c087810 */ /* 0x000fc40007ffe0ff */
[----:B------:R-:W-:Y:S01]  /*2cb0*/  LEA R12, R9, -R12, 0x17 ;  /* 0x8000000c090c7211 */ /* 0x000fe200078eb8ff */
[----:B0-----:R-:W-:Y:S02]  /*2cc0*/  DMUL R4, R4, -UR4 ;  /* 0x8000000404047c28 */ /* 0x001fe40008000000 */
[----:B------:R-:W-:Y:S01]  /*2cd0*/  FMUL R3, R3, R8 ;  /* 0x0000000803037220 */ /* 0x000fe20000400000 */
[----:B------:R-:W-:Y:S01]  /*2ce0*/  UMOV UR5, 0x40055555 ;  /* 0x4005555500057882 */ /* 0x000fe20000000000 */
[----:B------:R-:W-:Y:S02]  /*2cf0*/  FSETP.GEU.AND P2, PT, R0, RZ, PT ;  /* 0x000000ff0000720b */ /* 0x000fe40003f4e000 */
[----:B------:R-:W-:Y:S01]  /*2d00*/  FMUL R3, R3, R12 ;  /* 0x0000000c03037220 */ /* 0x000fe20000400000 */
[----:B------:R-:W-:Y:S01]  /*2d10*/  MOV R0, 0x3f800000 ;  /* 0x3f80000000007802 */ /* 0x000fe20000000f00 */
[----:B--2---:R-:W-:Y:S01]  /*2d20*/  DFMA R4, R6, UR4, R4 ;  /* 0x0000000406047c2b */ /* 0x004fe20008000004 */
[----:B------:R-:W-:Y:S01]  /*2d30*/  @P1 FSEL R3, RZ, +INF , !P2 ;  /* 0x7f800000ff031808 */ /* 0x000fe20005000000 */
[----:B------:R-:W-:Y:S09]  /*2d40*/  @!P0 BRA `(.L_x_44) ;  /* 0x00000000001c8947 */ /* 0x000ff20003800000 */
[----:B------:R-:W-:-:S13]  /*2d50*/  FSETP.NAN.AND P0, PT, |R15|, |R15|, PT ;  /* 0x4000000f0f00720b */ /* 0x000fda0003f08200 */
[----:B------:R-:W-:Y:S01]  /*2d60*/  @P0 FADD R0, R15, 2 ;  /* 0x400000000f000421 */ /* 0x000fe20000000000 */
[----:B------:R-:W-:Y:S06]  /*2d70*/  @P0 BRA `(.L_x_44) ;  /* 0x0000000000100947 */ /* 0x000fec0003800000 */
[----:B------:R-:W-:Y:S01]  /*2d80*/  FSETP.NEU.AND P0, PT, |R15|, +INF , PT ;  /* 0x7f8000000f00780b */ /* 0x000fe20003f0d200 */
[----:B------:R-:W-:-:S12]  /*2d90*/  IMAD.MOV.U32 R0, RZ, RZ, R3 ;  /* 0x000000ffff007224 */ /* 0x000fd800078e0003 */
[----:B------:R-:W-:-:S05]  /*2da0*/  @!P0 FADD R6, R15, R15 ;  /* 0x0000000f0f068221 */ /* 0x000fca0000000000 */
[----:B------:R-:W-:-:S07]  /*2db0*/  @!P0 LOP3.LUT R0, R6, 0x7fffffff, RZ, 0xc0, !PT ;  /* 0x7fffffff06008812 */ /* 0x000fce00078ec0ff */
.L_x_44:
[----:B------:R-:W-:Y:S05]  /*2dc0*/  BSYNC.RECONVERGENT B0 ;  /* 0x0000000000007941 */ /* 0x000fea0003800200 */
.L_x_43:
[----:B------:R-:W-:Y:S01]  /*2dd0*/  FMUL R0, R0, 16 ;  /* 0x4180000000007820 */ /* 0x000fe20000400000 */
[----:B------:R-:W-:Y:S01]  /*2de0*/  F2F.F64.F32 R8, R15 ;  /* 0x0000000f00087310 */ /* 0x000fe20000201800 */
[----:B------:R-:W-:Y:S01]  /*2df0*/  UMOV UR4, 0x55555555 ;  /* 0x5555555500047882 */ /* 0x000fe20000000000 */
[----:B------:R-:W-:-:S06]  /*2e00*/  UMOV UR5, 0x40235555 ;  /* 0x4023555500057882 */ /* 0x000fcc0000000000 */
[----:B------:R-:W0:Y:S02]  /*2e10*/  F2F.F64.F32 R6, R0 ;  /* 0x0000000000067310 */ /* 0x000e240000201800 */
[----:B0-----:R-:W-:-:S08]  /*2e20*/  DADD R4, R4, R6 ;  /* 0x0000000004047229 */ /* 0x001fd00000000006 */
[----:B------:R-:W-:Y:S01]  /*2e30*/  DFMA R4, R8, -UR4, R4 ;  /* 0x8000000408047c2b */ /* 0x000fe20008000004 */
[----:B------:R-:W-:Y:S01]  /*2e40*/  UMOV UR4, 0xaaaaaaab ;  /* 0xaaaaaaab00047882 */ /* 0x000fe20000000000 */
[----:B------:R-:W-:-:S06]  /*2e50*/  UMOV UR5, 0x3ffaaaaa ;  /* 0x3ffaaaaa00057882 */ /* 0x000fcc0000000000 */
[----:B------:R-:W-:-:S06]  /*2e60*/  DADD R4, R4, UR4 ;  /* 0x0000000404047e29 */ /* 0x000fcc0008000000 */
[----:B------:R0:W2:Y:S01]  /*2e70*/  F2F.F32.F64 R33, R4 ;  /* 0x0000000400217310 */ /* 0x0000a20000301000 */
[----:B------:R-:W-:Y:S05]  /*2e80*/  BRA `(.L_x_27) ;  /* 0x0000001000ec7947 */ /* 0x000fea0003800000 */
.L_x_24:
[C---:B------:R-:W-:Y:S01]  /*2e90*/  FMUL R0, |R15|.reuse, 16777216 ;  /* 0x4b8000000f007820 */ /* 0x040fe20000400200 */
[C---:B------:R-:W-:Y:S01]  /*2ea0*/  FSETP.GEU.AND P0, PT, |R15|.reuse, 1.175494350822287508e-38, PT ;  /* 0x008000000f00780b */ /* 0x040fe20003f0e200 */
[----:B------:R-:W-:Y:S01]  /*2eb0*/  BSSY.RECONVERGENT B0, `(.L_x_45) ;  /* 0x0000057000007945 */ /* 0x000fe20003800200 */
[----:B------:R-:W-:Y:S02]  /*2ec0*/  FSETP.NEU.AND P1, PT, R15, 1, PT ;  /* 0x3f8000000f00780b */ /* 0x000fe40003f2d000 */
[----:B------:R-:W-:Y:S02]  /*2ed0*/  FSEL R0, R0, |R15|, !P0 ;  /* 0x4000000f00007208 */ /* 0x000fe40004000000 */
[----:B------:R-:W-:Y:S02]  /*2ee0*/  MOV R12, 0x3f800000 ;  /* 0x3f800000000c7802 */ /* 0x000fe40000000f00 */
[----:B------:R-:W-:-:S04]  /*2ef0*/  IADD3 R3, PT, PT, R0, -0x3f3504f3, RZ ;  /* 0xc0cafb0d00037810 */ /* 0x000fc80007ffe0ff */
[----:B------:R-:W-:Y:S02]  /*2f00*/  LOP3.LUT R5, R3, 0xff800000, RZ, 0xc0, !PT ;  /* 0xff80000003057812 */ /* 0x000fe400078ec0ff */
[----:B------:R-:W-:Y:S02]  /*2f10*/  FSEL R3, RZ, -24, P0 ;  /* 0xc1c00000ff037808 */ /* 0x000fe40000000000 */
[-C--:B------:R-:W-:Y:S02]  /*2f20*/  IADD3 R0, PT, PT, R0, -R5.reuse, RZ ;  /* 0x8000000500007210 */ /* 0x080fe40007ffe0ff */
[----:B------:R-:W-:-:S03]  /*2f30*/  I2FP.F32.S32 R4, R5 ;  /* 0x0000000500047245 */ /* 0x000fc60000201400 */
[C---:B------:R-:W-:Y:S01]  /*2f40*/  FADD R6, R0.reuse, 1 ;  /* 0x3f80000000067421 */ /* 0x040fe20000000000 */
[----:B------:R-:W-:Y:S01]  /*2f50*/  FADD R7, R0, -1 ;  /* 0xbf80000000077421 */ /* 0x000fe20000000000 */
[----:B------:R-:W-:-:S03]  /*2f60*/  FFMA R3, R4, 1.1920928955078125e-07, R3 ;  /* 0x3400000004037823 */ /* 0x000fc60000000003 */
[----:B------:R-:W-:Y:S01]  /*2f70*/  FADD R9, R7, R7 ;  /* 0x0000000707097221 */ /* 0x000fe20000000000 */
[----:B------:R-:W2:Y:S03]  /*2f80*/  MUFU.RCP R6, R6 ;  /* 0x0000000600067308 */ /* 0x000ea60000001000 */
[----:B--2---:R-:W-:Y:S01]  /*2f90*/  FMUL R0, R6, R9 ;  /* 0x0000000906007220 */ /* 0x004fe20000400000 */
[----:B------:R-:W-:-:S03]  /*2fa0*/  MOV R9, 0x3a2c32e4 ;  /* 0x3a2c32e400097802 */ /* 0x000fc60000000f00 */
        /* <DEDUP_REMOVED lines=24> */
[----:B------:R-:W-:Y:S01]  /*3130*/  FFMA R4, R10, 3, R3 ;  /* 0x404000000a047823 */ /* 0x000fe20000000003 */
[----:B------:R-:W-:Y:S01]  /*3140*/  HFMA2 R3, -RZ, RZ, 0.64013671875, -15.109375 ;  /* 0x391fcb8eff037431 */ /* 0x000fe200000001ff */
[----:B------:R-:W5:Y:S01]  /*3150*/  F2I.NTZ R6, R0 ;  /* 0x0000000000067305 */ /* 0x000f620000203100 */
[----:B--2---:R-:W-:Y:S01]  /*3160*/  FADD R7, R0, -R5 ;  /* 0x8000000500077221 */ /* 0x004fe20000000000 */
[----:B------:R-:W-:-:S03]  /*3170*/  FSETP.GT.AND P0, PT, R5, RZ, PT ;  /* 0x000000ff0500720b */ /* 0x000fc60003f04000 */
[----:B------:R-:W-:Y:S01]  /*3180*/  FADD R4, R4, R7 ;  /* 0x0000000704047221 */ /* 0x000fe20000000000 */
[----:B------:R-:W-:-:S03]  /*3190*/  SEL R13, RZ, 0x83000000, P0 ;  /* 0x83000000ff0d7807 */ /* 0x000fc60000000000 */
[----:B------:R-:W-:Y:S01]  /*31a0*/  FFMA R7, R4, R3, 0.0013391353422775864601 ;  /* 0x3aaf85ed04077423 */ /* 0x000fe20000000003 */
[----:B------:R-:W-:-:S03]  /*31b0*/  IADD3 R8, PT, PT, R13, 0x7f000000, RZ ;  /* 0x7f0000000d087810 */ /* 0x000fc60007ffe0ff */
[----:B------:R-:W-:-:S04]  /*31c0*/  FFMA R7, R4, R7, 0.0096188392490148544312 ;  /* 0x3c1d985604077423 */ /* 0x000fc80000000007 */
[----:B------:R-:W-:-:S04]  /*31d0*/  FFMA R7, R4, R7, 0.055503588169813156128 ;  /* 0x3d6357bb04077423 */ /* 0x000fc80000000007 */
[----:B------:R-:W-:-:S04]  /*31e0*/  FFMA R7, R4, R7, 0.24022644758224487305 ;  /* 0x3e75fdec04077423 */ /* 0x000fc80000000007 */
[----:B------:R-:W-:-:S04]  /*31f0*/  FFMA R7, R4, R7, 0.69314718246459960938 ;  /* 0x3f31721804077423 */ /* 0x000fc80000000007 */
[----:B------:R-:W-:Y:S01]  /*3200*/  FFMA R5, R4, R7, 1 ;  /* 0x3f80000004057423 */ /* 0x000fe20000000007 */
[----:B-----5:R-:W-:-:S03]  /*3210*/  LEA R4, R6, -R13, 0x17 ;  /* 0x8000000d06047211 */ /* 0x020fc600078eb8ff */
[----:B------:R-:W-:Y:S01]  /*3220*/  FMUL R5, R5, R8 ;  /* 0x0000000805057220 */ /* 0x000fe20000400000 */
[----:B------:R-:W-:Y:S06]  /*3230*/  @!P1 BRA `(.L_x_46) ;  /* 0x0000000000789947 */ /* 0x000fec0003800000 */
[----:B------:R-:W-:-:S13]  /*3240*/  FSETP.NAN.AND P0, PT, |R15|, |R15|, PT ;  /* 0x4000000f0f00720b */ /* 0x000fda0003f08200 */
[----:B------:R-:W-:Y:S01]  /*3250*/  @P0 FADD R12, R15, 4 ;  /* 0x408000000f0c0421 */ /* 0x000fe20000000000 */
[----:B------:R-:W-:Y:S06]  /*3260*/  @P0 BRA `(.L_x_46) ;  /* 0x00000000006c0947 */ /* 0x000fec0003800000 */
[----:B------:R-:W-:Y:S01]  /*3270*/  FMUL R6, R11, 4 ;  /* 0x408000000b067820 */ /* 0x000fe20000400000 */
[----:B------:R-:W-:Y:S01]  /*3280*/  HFMA2 R17, -RZ, RZ, 0.64013671875, -15.109375 ;  /* 0x391fcb8eff117431 */ /* 0x000fe200000001ff */
[----:B------:R-:W-:Y:S02]  /*3290*/  FSETP.NEU.AND P0, PT, |R15|, +INF , PT ;  /* 0x7f8000000f00780b */ /* 0x000fe40003f0d200 */
[----:B------:R-:W2:Y:S01]  /*32a0*/  FRND R7, R6 ;  /* 0x0000000600077307 */ /* 0x000ea20000201000 */
[----:B------:R-:W-:Y:S01]  /*32b0*/  FFMA R13, R11, 4, -R6 ;  /* 0x408000000b0d7823 */ /* 0x000fe20000000806 */
[----:B------:R-:W-:Y:S02]  /*32c0*/  FSETP.NEU.AND P0, PT, R15, RZ, P0 ;  /* 0x000000ff0f00720b */ /* 0x000fe4000070d000 */
[----:B------:R-:W-:Y:S01]  /*32d0*/  FSETP.GT.AND P4, PT, |R6|, 152, PT ;  /* 0x431800000600780b */ /* 0x000fe20003f84200 */
[----:B------:R-:W-:-:S03]  /*32e0*/  FFMA R13, R10, 4, R13 ;  /* 0x408000000a0d7823 */ /* 0x000fc6000000000d */
[----:B------:R5:W0:Y:S01]  /*32f0*/  F2I.NTZ R12, R6 ;  /* 0x00000006000c7305 */ /* 0x000a220000203100 */
[----:B--2---:R-:W-:Y:S01]  /*3300*/  FADD R8, R6, -R7 ;  /* 0x8000000706087221 */ /* 0x004fe20000000000 */
[----:B------:R-:W-:-:S03]  /*3310*/  FSETP.GT.AND P3, PT, R7, RZ, PT ;  /* 0x000000ff0700720b */ /* 0x000fc60003f64000 */
[----:B------:R-:W-:Y:S01]  /*3320*/  FADD R8, R8, R13 ;  /* 0x0000000d08087221 */ /* 0x000fe20000000000 */
[----:B------:R-:W-:Y:S02]  /*3330*/  SEL R7, RZ, 0x83000000, P3 ;  /* 0x83000000ff077807 */ /* 0x000fe40001800000 */
[----:B------:R-:W-:Y:S01]  /*3340*/  FSETP.GEU.AND P3, PT, R6, RZ, PT ;  /* 0x000000ff0600720b */ /* 0x000fe20003f6e000 */
[----:B------:R-:W-:Y:S01]  /*3350*/  FFMA R13, R8, R17, 0.0013391353422775864601 ;  /* 0x3aaf85ed080d7423 */ /* 0x000fe20000000011 */
[----:B-----5:R-:W-:-:S03]  /*3360*/  @!P0 FADD R6, R15, R15 ;  /* 0x0000000f0f068221 */ /* 0x020fc60000000000 */
[----:B------:R-:W-:-:S04]  /*3370*/  FFMA R13, R8, R13, 0.0096188392490148544312 ;  /* 0x3c1d9856080d7423 */ /* 0x000fc8000000000d */
[----:B------:R-:W-:-:S04]  /*3380*/  FFMA R13, R8, R13, 0.055503588169813156128 ;  /* 0x3d6357bb080d7423 */ /* 0x000fc8000000000d */
[----:B------:R-:W-:-:S04]  /*3390*/  FFMA R13, R8, R13, 0.24022644758224487305 ;  /* 0x3e75fdec080d7423 */ /* 0x000fc8000000000d */
        /* <DEDUP_REMOVED lines=8> */
.L_x_46:
[----:B------:R-:W-:Y:S05]  /*3420*/  BSYNC.RECONVERGENT B0 ;  /* 0x0000000000007941 */ /* 0x000fea0003800200 */
.L_x_45:
[----:B------:R-:W2:Y:S01]  /*3430*/  F2F.F64.F32 R12, R12 ;  /* 0x0000000c000c7310 */ /* 0x000ea20000201800 */
[----:B------:R-:W-:Y:S01]  /*3440*/  FSETP.GEU.AND P0, PT, R0, RZ, PT ;  /* 0x000000ff0000720b */ /* 0x000fe20003f0e000 */
[----:B------:R-:W-:Y:S01]  /*3450*/  BSSY.RECONVERGENT B0, `(.L_x_47) ;  /* 0x000000f000007945 */ /* 0x000fe20003800200 */
[----:B------:R-:W-:Y:S01]  /*3460*/  FMUL R4, R5, R4 ;  /* 0x0000000405047220 */ /* 0x000fe20000400000 */
[----:B------:R-:W-:Y:S02]  /*3470*/  MOV R20, 0x3f800000 ;  /* 0x3f80000000147802 */ /* 0x000fe40000000f00 */
[----:B------:R-:W-:Y:S01]  /*3480*/  @P2 FSEL R4, RZ, +INF , !P0 ;  /* 0x7f800000ff042808 */ /* 0x000fe20004000000 */
[----:B------:R-:W-:Y:S07]  /*3490*/  @!P1 BRA `(.L_x_48) ;  /* 0x0000000000289947 */ /* 0x000fee0003800000 */
[----:B------:R-:W-:-:S13]  /*34a0*/  FSETP.NAN.AND P0, PT, |R15|, |R15|, PT ;  /* 0x4000000f0f00720b */ /* 0x000fda0003f08200 */
[----:B------:R-:W-:Y:S01]  /*34b0*/  @P0 FADD R20, R15, 3 ;  /* 0x404000000f140421 */ /* 0x000fe20000000000 */
[----:B------:R-:W-:Y:S06]  /*34c0*/  @P0 BRA `(.L_x_48) ;  /* 0x00000000001c0947 */ /* 0x000fec0003800000 */
[----:B------:R-:W-:-:S04]  /*34d0*/  FSETP.NEU.AND P0, PT, |R15|, +INF , PT ;  /* 0x7f8000000f00780b */ /* 0x000fc80003f0d200 */
[----:B------:R-:W-:-:S13]  /*34e0*/  FSETP.NEU.AND P0, PT, R15, RZ, P0 ;  /* 0x000000ff0f00720b */ /* 0x000fda000070d000 */
[----:B------:R-:W-:Y:S01]  /*34f0*/  @!P0 FADD R20, R15, R15 ;  /* 0x0000000f0f148221 */ /* 0x000fe20000000000 */
[----:B------:R-:W-:Y:S06]  /*3500*/  @!P0 BRA `(.L_x_48) ;  /* 0x00000000000c8947 */ /* 0x000fec0003800000 */
[----:B------:R-:W-:Y:S02]  /*3510*/  FSETP.GEU.AND P0, PT, R15, RZ, PT ;  /* 0x000000ff0f00720b */ /* 0x000fe40003f0e000 */
[----:B------:R-:W-:-:S11]  /*3520*/  MOV R20, R4 ;  /* 0x0000000400147202 */ /* 0x000fd60000000f00 */
[----:B------:R-:W-:-:S07]  /*3530*/  @!P0 FADD R20, -R4, -RZ ;  /* 0x800000ff04148221 */ /* 0x000fce0000000100 */
.L_x_48:
[----:B------:R-:W-:Y:S05]  /*3540*/  BSYNC.RECONVERGENT B0 ;  /* 0x0000000000007941 */ /* 0x000fea0003800200 */
.L_x_47:
[----:B------:R-:W5:Y:S01]  /*3550*/  F2F.F64.F32 R4, R15 ;  /* 0x0000000f00047310 */ /* 0x000f620000201800 */
[----:B------:R-:W-:Y:S01]  /*3560*/  IMAD.MOV.U32 R8, RZ, RZ, 0x80000 ;  /* 0x00080000ff087424 */ /* 0x000fe200078e00ff */
[----:B------:R-:W-:Y:S01]  /*3570*/  UMOV UR4, 0x55555555 ;  /* 0x5555555500047882 */ /* 0x000fe20000000000 */
[----:B------:R-:W-:Y:S01]  /*3580*/  UMOV UR5, 0x40055555 ;  /* 0x4005555500057882 */ /* 0x000fe20000000000 */
[----:B------:R-:W-:Y:S01]  /*3590*/  BSSY.RECONVERGENT B0, `(.L_x_49) ;  /* 0x000004e000007945 */ /* 0x000fe20003800200 */
[----:B-----5:R-:W-:Y:S01]  /*35a0*/  DSETP.MIN.AND P0, P2, R4, 0.5, PT ;  /* 0x3fe000000400742a */ /* 0x020fe20003a00000 */
[----:B------:R-:W-:-:S05]  /*35b0*/  MOV R0, R5 ;  /* 0x0000000500007202 */ /* 0x000fca0000000f00 */
[----:B------:R-:W-:Y:S02]  /*35c0*/  FSEL R7, R0, 1.75, P0 ;  /* 0x3fe0000000077808 */ /* 0x000fe40000000000 */
[----:B------:R-:W-:-:S04]  /*35d0*/  MOV R0, R4 ;  /* 0x0000000400007202 */ /* 0x000fc80000000f00 */
[----:B------:R-:W-:Y:S02]  /*35e0*/  SEL R6, R0, RZ, P0 ;  /* 0x000000ff00067207 */ /* 0x000fe40000000000 */
[----:B------:R-:W-:-:S04]  /*35f0*/  @P2 LOP3.LUT R7, R8, 0x3fe00000, RZ, 0xfc, !PT ;  /* 0x3fe0000008072812 */ /* 0x000fc800078efcff */
[----:B------:R-:W5:Y:S02]  /*3600*/  F2F.F32.F64 R0, R6 ;  /* 0x0000000600007310 */ /* 0x000f640000301000 */
[C---:B-----5:R-:W-:Y:S01]  /*3610*/  FMUL R17, |R0|.reuse, 16777216 ;  /* 0x4b80000000117820 */ /* 0x060fe20000400200 */
[----:B------:R-:W-:-:S04]  /*3620*/  FSETP.GEU.AND P0, PT, |R0|, 1.175494350822287508e-38, PT ;  /* 0x008000000000780b */ /* 0x000fc80003f0e200 */
[----:B------:R-:W-:-:S04]  /*3630*/  FSEL R17, R17, |R0|, !P0 ;  /* 0x4000000011117208 */ /* 0x000fc80004000000 */
[----:B------:R-:W-:-:S04]  /*3640*/  IADD3 R14, PT, PT, R17, -0x3f3504f3, RZ ;  /* 0xc0cafb0d110e7810 */ /* 0x000fc80007ffe0ff */
[----:B------:R-:W-:-:S04]  /*3650*/  LOP3.LUT R14, R14, 0xff800000, RZ, 0xc0, !PT ;  /* 0xff8000000e0e7812 */ /* 0x000fc800078ec0ff */
[----:B------:R-:W-:-:S05]  /*3660*/  IADD3 R17, PT, PT, R17, -R14, RZ ;  /* 0x8000000e11117210 */ /* 0x000fca0007ffe0ff */
[C---:B------:R-:W-:Y:S01]  /*3670*/  FADD R21, R17.reuse, 1 ;  /* 0x3f80000011157421 */ /* 0x040fe20000000000 */
[----:B------:R-:W-:-:S03]  /*3680*/  FADD R17, R17, -1 ;  /* 0xbf80000011117421 */ /* 0x000fc60000000000 */
[----:B------:R-:W5:Y:S01]  /*3690*/  MUFU.RCP R33, R21 ;  /* 0x0000001500217308 */ /* 0x000f620000001000 */
[----:B------:R-:W-:-:S04]  /*36a0*/  FADD R16, R17, R17 ;  /* 0x0000001111107221 */ /* 0x000fc80000000000 */
[----:B-----5:R-:W-:-:S04]  /*36b0*/  FMUL R16, R33, R16 ;  /* 0x0000001021107220 */ /* 0x020fc80000400000 */
[----:B------:R-:W-:-:S04]  /*36c0*/  FADD R8, R17, -R16 ;  /* 0x8000001011087221 */ /* 0x000fc80000000000 */
[----:B------:R-:W-:-:S04]  /*36d0*/  FADD R8, R8, R8 ;  /* 0x0000000808087221 */ /* 0x000fc80000000000 */
[----:B------:R-:W-:Y:S01]  /*36e0*/  FFMA R36, R17, -R16, R8 ;  /* 0x8000001011247223 */ /* 0x000fe20000000008 */
[----:B------:R-:W-:-:S03]  /*36f0*/  FMUL R8, R11, 2 ;  /* 0x400000000b087820 */ /* 0x000fc60000400000 */
[----:B------:R-:W-:Y:S01]  /*3700*/  FMUL R33, R33, R36 ;  /* 0x0000002421217220 */ /* 0x000fe20000400000 */
[----:B------:R-:W-:Y:S01]  /*3710*/  FFMA R11, R11, 2, -R8 ;  /* 0x400000000b0b7823 */ /* 0x000fe20000000808 */
[----:B------:R-:W-:Y:S01]  /*3720*/  I2FP.F32.S32 R36, R14 ;  /* 0x0000000e00247245 */ /* 0x000fe20000201400 */
[----:B------:R-:W-:Y:S01]  /*3730*/  FMUL R14, R16, R16 ;  /* 0x00000010100e7220 */ /* 0x000fe20000400000 */
[----:B------:R-:W-:Y:S01]  /*3740*/  FSETP.GT.AND P2, PT, |R8|, 152, PT ;  /* 0x431800000800780b */ /* 0x000fe20003f44200 */
[----:B------:R-:W-:Y:S01]  /*3750*/  FFMA R10, R10, 2, R11 ;  /* 0x400000000a0a7823 */ /* 0x000fe2000000000b */
[----:B------:R-:W-:Y:S01]  /*3760*/  FSEL R11, RZ, -24, P0 ;  /* 0xc1c00000ff0b7808 */ /* 0x000fe20000000000 */
[----:B------:R-:W-:Y:S01]  /*3770*/  FFMA R9, R14, R9, 0.0032181653659790754318 ;  /* 0x3b52e7db0e097423 */ /* 0x000fe20000000009 */
[----:B------:R-:W-:-:S03]  /*3780*/  FSETP.GEU.AND P3, PT, R8, RZ, PT ;  /* 0x000000ff0800720b */ /* 0x000fc60003f6e000 */
[----:B------:R-:W-:Y:S01]  /*3790*/  FFMA R17, R36, 1.1920928955078125e-07, R11 ;  /* 0x3400000024117823 */ /* 0x000fe2000000000b */
[----:B------:R-:W-:Y:S01]  /*37a0*/  FFMA R9, R14, R9, 0.018033718690276145935 ;  /* 0x3c93bb730e097423 */ /* 0x000fe20000000009 */
[----:B------:R-:W5:Y:S02]  /*37b0*/  FRND R11, R8 ;  /* 0x00000008000b7307 */ /* 0x000f640000201000 */
[----:B------:R-:W-:Y:S01]  /*37c0*/  FFMA R21, R16, 1.4426950216293334961, R17 ;  /* 0x3fb8aa3b10157823 */ /* 0x000fe20000000011 */
[----:B------:R-:W-:-:S03]  /*37d0*/  FFMA R9, R14, R9, 0.12022458761930465698 ;  /* 0x3df6384f0e097423 */ /* 0x000fc60000000009 */
[----:B------:R-:W-:Y:S01]  /*37e0*/  FADD R17, R17, -R21 ;  /* 0x8000001511117221 */ /* 0x000fe20000000000 */
[----:B------:R-:W-:-:S03]  /*37f0*/  FMUL R9, R14, R9 ;  /* 0x000000090e097220 */ /* 0x000fc60000400000 */
[----:B------:R-:W-:-:S04]  /*3800*/  FFMA R36, R16, 1.4426950216293334961, R17 ;  /* 0x3fb8aa3b10247823 */ /* 0x000fc80000000011 */
[----:B------:R-:W-:Y:S01]  /*3810*/  FFMA R35, R33, 1.4426950216293334961, R36 ;  /* 0x3fb8aa3b21237823 */ /* 0x000fe20000000024 */
[----:B-----5:R-:W-:Y:S01]  /*3820*/  FADD R17, R8, -R11 ;  /* 0x8000000b08117221 */ /* 0x020fe20000000000 */
[----:B------:R-:W-:Y:S02]  /*3830*/  FSETP.GT.AND P0, PT, R11, RZ, PT ;  /* 0x000000ff0b00720b */ /* 0x000fe40003f04000 */
[----:B------:R-:W-:Y:S01]  /*3840*/  FFMA R14, R16, 1.9251366722983220825e-08, R35 ;  /* 0x32a55e34100e7823 */ /* 0x000fe20000000023 */
[----:B------:R-:W-:Y:S01]  /*3850*/  FADD R10, R10, R17 ;  /* 0x000000110a0a7221 */ /* 0x000fe20000000000 */
[----:B------:R-:W-:Y:S01]  /*3860*/  FMUL R17, R9, 3 ;  /* 0x4040000009117820 */ /* 0x000fe20000400000 */
[----:B------:R-:W-:-:S03]  /*3870*/  SEL R11, RZ, 0x83000000, P0 ;  /* 0x83000000ff0b7807 */ /* 0x000fc60000000000 */
[----:B------:R-:W-:Y:S01]  /*3880*/  FFMA R33, R33, R17, R14 ;  /* 0x0000001121217223 */ /* 0x000fe2000000000e */
[----:B------:R-:W-:Y:S01]  /*3890*/  FFMA R17, R10, R3, 0.0013391353422775864601 ;  /* 0x3aaf85ed0a117423 */ /* 0x000fe20000000003 */
[----:B------:R5:W0:Y:S02]  /*38a0*/  F2I.NTZ R14, R8 ;  /* 0x00000008000e7305 */ /* 0x000a240000203100 */
[----:B------:R-:W-:Y:S01]  /*38b0*/  FFMA R16, R16, R9, R33 ;  /* 0x0000000910107223 */ /* 0x000fe20000000021 */
[----:B------:R-:W-:Y:S01]  /*38c0*/  FFMA R17, R10, R17, 0.0096188392490148544312 ;  /* 0x3c1d98560a117423 */ /* 0x000fe20000000011 */
[----:B------:R-:W-:-:S03]  /*38d0*/  MOV R9, 0x3fe55555 ;  /* 0x3fe5555500097802 */ /* 0x000fc60000000f00 */
[----:B------:R-:W-:Y:S01]  /*38e0*/  FFMA R17, R10, R17, 0.055503588169813156128 ;  /* 0x3d6357bb0a117423 */ /* 0x000fe20000000011 */
[----:B-----5:R-:W-:-:S03]  /*38f0*/  HFMA2 R8, -RZ, RZ, 85.3125, 85.3125 ;  /* 0x55555555ff087431 */ /* 0x020fc600000001ff */
[----:B------:R-:W-:-:S04]  /*3900*/  FFMA R17, R10, R17, 0.24022644758224487305 ;  /* 0x3e75fdec0a117423 */ /* 0x000fc80000000011 */
[----:B------:R-:W-:Y:S01]  /*3910*/  FFMA R17, R10, R17, 0.69314718246459960938 ;  /* 0x3f3172180a117423 */ /* 0x000fe20000000011 */
[----:B0-----:R-:W-:Y:S01]  /*3920*/  LEA R14, R14, -R11, 0x17 ;  /* 0x8000000b0e0e7211 */ /* 0x001fe200078eb8ff */
[----:B--2---:R-:W-:Y:S02]  /*3930*/  DMUL R12, R12, -R8 ;  /* 0x800000080c0c7228 */ /* 0x004fe40000000000 */
[----:B------:R-:W-:Y:S01]  /*3940*/  FFMA R17, R10, R17, 1 ;  /* 0x3f8000000a117423 */ /* 0x000fe20000000011 */
[----:B------:R-:W-:-:S05]  /*3950*/  IADD3 R10, PT, PT, R11, 0x7f000000, RZ ;  /* 0x7f0000000b0a7810 */ /* 0x000fca0007ffe0ff */
[----:B------:R-:W-:Y:S02]  /*3960*/  FMUL R17, R17, R10 ;  /* 0x0000000a11117220 */ /* 0x000fe40000400000 */
[----:B------:R-:W0:Y:S02]  /*3970*/  F2F.F64.F32 R10, R20 ;  /* 0x00000014000a7310 */ /* 0x000e240000201800 */
[----:B------:R-:W-:Y:S01]  /*3980*/  FMUL R33, R17, R14 ;  /* 0x0000000e11217220 */ /* 0x000fe20000400000 */
[----:B------:R-:W-:Y:S01]  /*3990*/  FADD R14, R21, R16 ;  /* 0x00000010150e7221 */ /* 0x000fe20000000000 */
[----:B------:R-:W-:-:S03]  /*39a0*/  @P2 FSEL R33, RZ, +INF , !P3 ;  /* 0x7f800000ff212808 */ /* 0x000fc60005800000 */
[----:B------:R-:W-:Y:S01]  /*39b0*/  FMUL R17, R14, 3 ;  /* 0x404000000e117820 */ /* 0x000fe20000400000 */
[----:B0-----:R-:W-:Y:S01]  /*39c0*/  DFMA R10, R10, UR4, R12 ;  /* 0x000000040a0a7c2b */ /* 0x001fe2000800000c */
[----:B------:R-:W-:Y:S01]  /*39d0*/  MOV R12, 0x3f800000 ;  /* 0x3f800000000c7802 */ /* 0x000fe20000000f00 */
[----:B------:R-:W-:Y:S09]  /*39e0*/  @!P1 BRA `(.L_x_50) ;  /* 0x0000000000209947 */ /* 0x000ff20003800000 */
[----:B------:R-:W-:-:S13]  /*39f0*/  FSETP.NAN.AND P0, PT, |R15|, |R15|, PT ;  /* 0x4000000f0f00720b */ /* 0x000fda0003f08200 */
[----:B------:R-:W-:Y:S01]  /*3a00*/  @P0 FADD R12, R15, 2 ;  /* 0x400000000f0c0421 */ /* 0x000fe20000000000 */
[----:B------:R-:W-:Y:S06]  /*3a10*/  @P0 BRA `(.L_x_50) ;  /* 0x0000000000140947 */ /* 0x000fec0003800000 */
[C---:B------:R-:W-:Y:S02]  /*3a20*/  FSETP.NEU.AND P0, PT, |R15|.reuse, +INF , PT ;  /* 0x7f8000000f00780b */ /* 0x040fe40003f0d200 */
[----:B------:R-:W-:Y:S02]  /*3a30*/  MOV R12, R33 ;  /* 0x00000021000c7202 */ /* 0x000fe40000000f00 */
[----:B------:R-:W-:-:S13]  /*3a40*/  FSETP.NEU.AND P0, PT, R15, RZ, P0 ;  /* 0x000000ff0f00720b */ /* 0x000fda000070d000 */
[----:B------:R-:W-:-:S05]  /*3a50*/  @!P0 FADD R15, R15, R15 ;  /* 0x0000000f0f0f8221 */ /* 0x000fca0000000000 */
[----:B------:R-:W-:-:S07]  /*3a60*/  @!P0 LOP3.LUT R12, R15, 0x7fffffff, RZ, 0xc0, !PT ;  /* 0x7fffffff0f0c8812 */ /* 0x000fce00078ec0ff */
.L_x_50:
[----:B------:R-:W-:Y:S05]  /*3a70*/  BSYNC.RECONVERGENT B0 ;  /* 0x0000000000007941 */ /* 0x000fea0003800200 */
.L_x_49:
[----:B------:R-:W0:Y:S01]  /*3a80*/  FRND R20, R17 ;  /* 0x0000001100147307 */ /* 0x000e220000201000 */
[----:B------:R-:W-:Y:S01]  /*3a90*/  FADD R13, R12, R12 ;  /* 0x0000000c0c0d7221 */ /* 0x000fe20000000000 */
[----:B------:R-:W-:Y:S01]  /*3aa0*/  FADD R15, -R21, R14 ;  /* 0x0000000e150f7221 */ /* 0x000fe20000000100 */
[----:B------:R-:W-:Y:S01]  /*3ab0*/  FSETP.NEU.AND P1, PT, R0, 1, PT ;  /* 0x3f8000000000780b */ /* 0x000fe20003f2d000 */
[----:B------:R-:W-:Y:S01]  /*3ac0*/  UMOV UR4, 0x55555555 ;  /* 0x5555555500047882 */ /* 0x000fe20000000000 */
[----:B------:R-:W-:Y:S01]  /*3ad0*/  UMOV UR5, 0x3fd55555 ;  /* 0x3fd5555500057882 */ /* 0x000fe20000000000 */
[----:B------:R-:W-:Y:S01]  /*3ae0*/  FADD R15, R16, -R15 ;  /* 0x8000000f100f7221 */ /* 0x000fe20000000000 */
[----:B------:R-:W-:Y:S01]  /*3af0*/  FFMA R16, R14, 3, -R17 ;  /* 0x404000000e107823 */ /* 0x000fe20000000811 */
[----:B------:R-:W2:Y:S01]  /*3b00*/  F2F.F64.F32 R12, R13 ;  /* 0x0000000d000c7310 */ /* 0x000ea20000201800 */
[----:B------:R-:W-:Y:S02]  /*3b10*/  BSSY.RECONVERGENT B0, `(.L_x_51) ;  /* 0x000002b000007945 */ /* 0x000fe40003800200 */
[----:B------:R-:W-:Y:S01]  /*3b20*/  FFMA R16, R15, 3, R16 ;  /* 0x404000000f107823 */ /* 0x000fe20000000010 */
[----:B0-----:R-:W-:Y:S01]  /*3b30*/  FADD R21, R17, -R20 ;  /* 0x8000001411157221 */ /* 0x001fe20000000000 */
[----:B------:R-:W-:-:S03]  /*3b40*/  FSETP.GT.AND P2, PT, R20, RZ, PT ;  /* 0x000000ff1400720b */ /* 0x000fc60003f44000 */
[----:B------:R-:W-:Y:S01]  /*3b50*/  FADD R16, R16, R21 ;  /* 0x0000001510107221 */ /* 0x000fe20000000000 */
[----:B--2---:R-:W-:-:S03]  /*3b60*/  DADD R10, R10, -R12 ;  /* 0x000000000a0a7229 */ /* 0x004fc6000000080c */
[C---:B------:R-:W-:Y:S01]  /*3b70*/  FFMA R21, R16.reuse, R3, 0.0013391353422775864601 ;  /* 0x3aaf85ed10157423 */ /* 0x040fe20000000003 */
[----:B------:R0:W2:Y:S03]  /*3b80*/  F2I.NTZ R12, R17 ;  /* 0x00000011000c7305 */ /* 0x0000a60000203100 */
[----:B------:R-:W-:Y:S01]  /*3b90*/  FFMA R21, R16, R21, 0.0096188392490148544312 ;  /* 0x3c1d985610157423 */ /* 0x000fe20000000015 */
[----:B------:R-:W-:-:S03]  /*3ba0*/  DFMA R4, R4, -UR4, R10 ;  /* 0x8000000404047c2b */ /* 0x000fc6000800000a */
[----:B------:R-:W-:Y:S01]  /*3bb0*/  FFMA R13, R16, R21, 0.055503588169813156128 ;  /* 0x3d6357bb100d7423 */ /* 0x000fe20000000015 */
[----:B------:R-:W-:-:S03]  /*3bc0*/  MOV R10, 0x3f800000 ;  /* 0x3f800000000a7802 */ /* 0x000fc60000000f00 */
[----:B------:R-:W-:Y:S01]  /*3bd0*/  FFMA R13, R16, R13, 0.24022644758224487305 ;  /* 0x3e75fdec100d7423 */ /* 0x000fe2000000000d */
[----:B0-----:R-:W-:Y:S06]  /*3be0*/  @!P1 BRA `(.L_x_52) ;  /* 0x0000000000749947 */ /* 0x001fec0003800000 */
[----:B------:R-:W-:-:S13]  /*3bf0*/  FSETP.NAN.AND P0, PT, |R0|, |R0|, PT ;  /* 0x400000000000720b */ /* 0x000fda0003f08200 */
[----:B------:R-:W-:Y:S01]  /*3c00*/  @P0 FADD R10, R0, 4 ;  /* 0x40800000000a0421 */ /* 0x000fe20000000000 */
[----:B------:R-:W-:Y:S06]  /*3c10*/  @P0 BRA `(.L_x_52) ;  /* 0x0000000000680947 */ /* 0x000fec0003800000 */
[----:B------:R-:W-:Y:S01]  /*3c20*/  FMUL R11, R14, 4 ;  /* 0x408000000e0b7820 */ /* 0x000fe20000400000 */
[----:B------:R-:W-:-:S03]  /*3c30*/  FSETP.NEU.AND P0, PT, |R0|, +INF , PT ;  /* 0x7f8000000000780b */ /* 0x000fc60003f0d200 */
[----:B------:R-:W0:Y:S01]  /*3c40*/  FRND R10, R11 ;  /* 0x0000000b000a7307 */ /* 0x000e220000201000 */
[----:B------:R-:W-:Y:S01]  /*3c50*/  FFMA R20, R14, 4, -R11 ;  /* 0x408000000e147823 */ /* 0x000fe2000000080b */
[----:B------:R-:W-:Y:S02]  /*3c60*/  FSETP.NEU.AND P0, PT, R0, RZ, P0 ;  /* 0x000000ff0000720b */ /* 0x000fe4000070d000 */
[----:B------:R-:W-:Y:S01]  /*3c70*/  FSETP.GT.AND P4, PT, |R11|, 152, PT ;  /* 0x431800000b00780b */ /* 0x000fe20003f84200 */
[----:B------:R-:W-:Y:S01]  /*3c80*/  FFMA R21, R15, 4, R20 ;  /* 0x408000000f157823 */ /* 0x000fe20000000014 */
[C---:B------:R-:W-:Y:S01]  /*3c90*/  FSETP.GEU.AND P3, PT, R11.reuse, RZ, PT ;  /* 0x000000ff0b00720b */ /* 0x040fe20003f6e000 */
[----:B0-----:R-:W-:Y:S01]  /*3ca0*/  FADD R20, R11, -R10 ;  /* 0x8000000a0b147221 */ /* 0x001fe20000000000 */
[----:B------:R-:W-:-:S03]  /*3cb0*/  FSETP.GT.AND P5, PT, R10, RZ, PT ;  /* 0x000000ff0a00720b */ /* 0x000fc60003fa4000 */
[----:B------:R-:W-:Y:S01]  /*3cc0*/  FADD R20, R20, R21 ;  /* 0x0000001514147221 */ /* 0x000fe20000000000 */
[----:B------:R-:W-:-:S03]  /*3cd0*/  SEL R10, RZ, 0x83000000, P5 ;  /* 0x83000000ff0a7807 */ /* 0x000fc60002800000 */
[----:B------:R-:W-:-:S04]  /*3ce0*/  FFMA R21, R20, R3, 0.0013391353422775864601 ;  /* 0x3aaf85ed14157423 */ /* 0x000fc80000000003 */
[----:B------:R-:W-:-:S04]  /*3cf0*/  FFMA R21, R20, R21, 0.0096188392490148544312 ;  /* 0x3c1d985614157423 */ /* 0x000fc80000000015 */
[----:B------:R-:W-:-:S04]  /*3d00*/  FFMA R21, R20, R21, 0.055503588169813156128 ;  /* 0x3d6357bb14157423 */ /* 0x000fc80000000015 */
[----:B------:R-:W-:-:S04]  /*3d10*/  FFMA R21, R20, R21, 0.24022644758224487305 ;  /* 0x3e75fdec14157423 */ /* 0x000fc80000000015 */
[C---:B------:R-:W-:Y:S02]  /*3d20*/  FFMA R33, R20.reuse, R21, 0.69314718246459960938 ;  /* 0x3f31721814217423 */ /* 0x040fe40000000015 */
[----:B------:R0:W5:Y:S02]  /*3d30*/  F2I.NTZ R21, R11 ;  /* 0x0000000b00157305 */ /* 0x0001640000203100 */
[----:B------:R-:W-:Y:S01]  /*3d40*/  FFMA R33, R20, R33, 1 ;  /* 0x3f80000014217423 */ /* 0x000fe20000000021 */
[----:B------:R-:W-:-:S05]  /*3d50*/  IADD3 R20, PT, PT, R10, 0x7f000000, RZ ;  /* 0x7f0000000a147810 */ /* 0x000fca0007ffe0ff */
[----:B------:R-:W-:Y:S01]  /*3d60*/  FMUL R20, R20, R33 ;  /* 0x0000002114147220 */ /* 0x000fe20000400000 */
[----:B0-----:R-:W-:Y:S01]  /*3d70*/  @!P0 FADD R11, R0, R0 ;  /* 0x00000000000b8221 */ /* 0x001fe20000000000 */
[----:B-----5:R-:W-:Y:S01]  /*3d80*/  IMAD R21, R21, 0x800000, -R10 ;  /* 0x0080000015157824 */ /* 0x020fe200078e0a0a */
[----:B------:R-:W-:-:S03]  /*3d90*/  FSEL R10, RZ, +INF , !P3 ;  /* 0x7f800000ff0a7808 */ /* 0x000fc60005800000 */
[----:B------:R-:W-:Y:S01]  /*3da0*/  @!P4 FMUL R10, R21, R20 ;  /* 0x00000014150ac220 */ /* 0x000fe20000400000 */
[----:B------:R-:W-:-:S07]  /*3db0*/  @!P0 LOP3.LUT R10, R11, 0x7fffffff, RZ, 0xc0, !PT ;  /* 0x7fffffff0b0a8812 */ /* 0x000fce00078ec0ff */
.L_x_52:
[----:B------:R-:W-:Y:S05]  /*3dc0*/  BSYNC.RECONVERGENT B0 ;  /* 0x0000000000007941 */ /* 0x000fea0003800200 */
.L_x_51:
[----:B------:R-:W0:Y:S01]  /*3dd0*/  F2F.F64.F32 R10, R10 ;  /* 0x0000000a000a7310 */ /* 0x000e220000201800 */
[C---:B------:R-:W-:Y:S01]  /*3de0*/  FFMA R13, R16.reuse, R13, 0.69314718246459960938 ;  /* 0x3f317218100d7423 */ /* 0x040fe2000000000d */
[----:B------:R-:W-:Y:S01]  /*3df0*/  SEL R21, RZ, 0x83000000, P2 ;  /* 0x83000000ff157807 */ /* 0x000fe20001000000 */
[----:B------:R-:W-:Y:S01]  /*3e00*/  UMOV UR4, 0x55555555 ;  /* 0x5555555500047882 */ /* 0x000fe20000000000 */
[----:B------:R-:W-:Y:S01]  /*3e10*/  FSETP.GT.AND P0, PT, |R17|, 152, PT ;  /* 0x431800001100780b */ /* 0x000fe20003f04200 */
[----:B------:R-:W-:Y:S01]  /*3e20*/  FFMA R13, R16, R13, 1 ;  /* 0x3f800000100d7423 */ /* 0x000fe2000000000d */
[----:B------:R-:W-:Y:S01]  /*3e30*/  IADD3 R16, PT, PT, R21, 0x7f000000, RZ ;  /* 0x7f00000015107810 */ /* 0x000fe20007ffe0ff */
[----:B------:R-:W-:Y:S01]  /*3e40*/  UMOV UR5, 0x3ff55555 ;  /* 0x3ff5555500057882 */ /* 0x000fe20000000000 */
[----:B--2---:R-:W-:Y:S01]  /*3e50*/  LEA R12, R12, -R21, 0x17 ;  /* 0x800000150c0c7211 */ /* 0x004fe200078eb8ff */
[----:B------:R-:W-:Y:S01]  /*3e60*/  BSSY.RECONVERGENT B0, `(.L_x_53) ;  /* 0x0000012000007945 */ /* 0x000fe20003800200 */
[----:B------:R-:W-:Y:S01]  /*3e70*/  FSETP.GEU.AND P2, PT, R17, RZ, PT ;  /* 0x000000ff1100720b */ /* 0x000fe20003f4e000 */
[----:B------:R-:W-:Y:S01]  /*3e80*/  FMUL R13, R13, R16 ;  /* 0x000000100d0d7220 */ /* 0x000fe20000400000 */
[----:B0-----:R-:W-:-:S03]  /*3e90*/  DFMA R4, R10, UR4, R4 ;  /* 0x000000040a047c2b */ /* 0x001fc60008000004 */
[----:B------:R-:W-:Y:S01]  /*3ea0*/  FMUL R12, R13, R12 ;  /* 0x0000000c0d0c7220 */ /* 0x000fe20000400000 */
[----:B------:R-:W-:Y:S02]  /*3eb0*/  MOV R10, 0x3f800000 ;  /* 0x3f800000000a7802 */ /* 0x000fe40000000f00 */
[----:B------:R-:W-:Y:S01]  /*3ec0*/  @P0 FSEL R12, RZ, +INF , !P2 ;  /* 0x7f800000ff0c0808 */ /* 0x000fe20005000000 */
[----:B------:R-:W-:Y:S06]  /*3ed0*/  @!P1 BRA `(.L_x_54) ;  /* 0x0000000000289947 */ /* 0x000fec0003800000 */
        /* <DEDUP_REMOVED lines=10> */
.L_x_54:
[----:B------:R-:W-:Y:S05]  /*3f80*/  BSYNC.RECONVERGENT B0 ;  /* 0x0000000000007941 */ /* 0x000fea0003800200 */
.L_x_53:
[C---:B------:R-:W-:Y:S01]  /*3f90*/  FMUL R13, R14.reuse, 2 ;  /* 0x400000000e0d7820 */ /* 0x040fe20000400000 */
[----:B------:R-:W-:Y:S01]  /*3fa0*/  UMOV UR4, 0x55555555 ;  /* 0x5555555500047882 */ /* 0x000fe20000000000 */
[----:B------:R-:W-:Y:S01]  /*3fb0*/  UMOV UR5, 0x40055555 ;  /* 0x4005555500057882 */ /* 0x000fe20000000000 */
[----:B------:R-:W-:Y:S01]  /*3fc0*/  BSSY.RECONVERGENT B0, `(.L_x_55) ;  /* 0x0000022000007945 */ /* 0x000fe20003800200 */
[----:B------:R-:W0:Y:S01]  /*3fd0*/  FRND R12, R13 ;  /* 0x0000000d000c7307 */ /* 0x000e220000201000 */
[----:B------:R-:W-:Y:S01]  /*3fe0*/  FFMA R14, R14, 2, -R13 ;  /* 0x400000000e0e7823 */ /* 0x000fe2000000080d */
[----:B------:R-:W-:-:S03]  /*3ff0*/  FSETP.GEU.AND P2, PT, R13, RZ, PT ;  /* 0x000000ff0d00720b */ /* 0x000fc60003f4e000 */
[----:B------:R-:W-:-:S03]  /*4000*/  FFMA R14, R15, 2, R14 ;  /* 0x400000000f0e7823 */ /* 0x000fc6000000000e */
[----:B------:R-:W2:Y:S01]  /*4010*/  F2I.NTZ R15, R13 ;  /* 0x0000000d000f7305 */ /* 0x000ea20000203100 */
[----:B0-----:R-:W-:Y:S01]  /*4020*/  FADD R11, R13, -R12 ;  /* 0x8000000c0d0b7221 */ /* 0x001fe20000000000 */
[----:B------:R-:W-:-:S03]  /*4030*/  FSETP.GT.AND P0, PT, R12, RZ, PT ;  /* 0x000000ff0c00720b */ /* 0x000fc60003f04000 */
[----:B------:R-:W-:Y:S01]  /*4040*/  FADD R14, R14, R11 ;  /* 0x0000000b0e0e7221 */ /* 0x000fe20000000000 */
[----:B------:R-:W-:Y:S02]  /*4050*/  SEL R12, RZ, 0x83000000, P0 ;  /* 0x83000000ff0c7807 */ /* 0x000fe40000000000 */
[----:B------:R-:W0:Y:S01]  /*4060*/  F2F.F64.F32 R10, R10 ;  /* 0x0000000a000a7310 */ /* 0x000e220000201800 */
[----:B------:R-:W-:Y:S01]  /*4070*/  FSETP.GT.AND P0, PT, |R13|, 152, PT ;  /* 0x431800000d00780b */ /* 0x000fe20003f04200 */
[----:B------:R-:W-:-:S04]  /*4080*/  FFMA R3, R14, R3, 0.0013391353422775864601 ;  /* 0x3aaf85ed0e037423 */ /* 0x000fc80000000003 */
[----:B------:R-:W-:-:S04]  /*4090*/  FFMA R3, R14, R3, 0.0096188392490148544312 ;  /* 0x3c1d98560e037423 */ /* 0x000fc80000000003 */
[----:B------:R-:W-:-:S04]  /*40a0*/  FFMA R3, R14, R3, 0.055503588169813156128 ;  /* 0x3d6357bb0e037423 */ /* 0x000fc80000000003 */
[----:B------:R-:W-:Y:S01]  /*40b0*/  FFMA R3, R14, R3, 0.24022644758224487305 ;  /* 0x3e75fdec0e037423 */ /* 0x000fe20000000003 */
[----:B0-----:R-:W-:-:S03]  /*40c0*/  DFMA R4, R10, -UR4, R4 ;  /* 0x800000040a047c2b */ /* 0x001fc60008000004 */
[----:B------:R-:W-:-:S04]  /*40d0*/  FFMA R3, R14, R3, 0.69314718246459960938 ;  /* 0x3f3172180e037423 */ /* 0x000fc80000000003 */
[----:B------:R-:W-:Y:S01]  /*40e0*/  FFMA R3, R14, R3, 1 ;  /* 0x3f8000000e037423 */ /* 0x000fe20000000003 */
[----:B------:R-:W-:Y:S02]  /*40f0*/  IADD3 R14, PT, PT, R12, 0x7f000000, RZ ;  /* 0x7f0000000c0e7810 */ /* 0x000fe40007ffe0ff */
[----:B--2---:R-:W-:-:S03]  /*4100*/  LEA R12, R15, -R12, 0x17 ;  /* 0x8000000c0f0c7211 */ /* 0x004fc600078eb8ff */
[----:B------:R-:W-:-:S04]  /*4110*/  FMUL R3, R3, R14 ;  /* 0x0000000e03037220 */ /* 0x000fc80000400000 */
[----:B------:R-:W-:Y:S01]  /*4120*/  FMUL R12, R3, R12 ;  /* 0x0000000c030c7220 */ /* 0x000fe20000400000 */
[----:B------:R-:W-:Y:S02]  /*4130*/  MOV R3, 0x3f800000 ;  /* 0x3f80000000037802 */ /* 0x000fe40000000f00 */
[----:B------:R-:W-:Y:S01]  /*4140*/  @P0 FSEL R12, RZ, +INF , !P2 ;  /* 0x7f800000ff0c0808 */ /* 0x000fe20005000000 */
[----:B------:R-:W-:Y:S06]  /*4150*/  @!P1 BRA `(.L_x_56) ;  /* 0x0000000000209947 */ /* 0x000fec0003800000 */
        /* <DEDUP_REMOVED lines=8> */
.L_x_56:
[----:B------:R-:W-:Y:S05]  /*41e0*/  BSYNC.RECONVERGENT B0 ;  /* 0x0000000000007941 */ /* 0x000fea0003800200 */
.L_x_55:
[----:B------:R-:W-:-:S06]  /*41f0*/  FADD R10, R3, R3 ;  /* 0x00000003030a7221 */ /* 0x000fcc0000000000 */
[----:B------:R-:W0:Y:S02]  /*4200*/  F2F.F64.F32 R10, R10 ;  /* 0x0000000a000a7310 */ /* 0x000e240000201800 */
[----:B0-----:R-:W-:-:S08]  /*4210*/  DADD R4, R4, R10 ;  /* 0x0000000004047229 */ /* 0x001fd0000000000a */
[----:B------:R-:W-:-:S06]  /*4220*/  DFMA R4, R6, -R8, R4 ;  /* 0x800000080604722b */ /* 0x000fcc0000000004 */
[----:B------:R0:W2:Y:S05]  /*4230*/  F2F.F32.F64 R33, R4 ;  /* 0x0000000400217310 */ /* 0x0000aa0000301000 */
.L_x_27:
[----:B------:R-:W-:Y:S05]  /*4240*/  BSYNC.RECONVERGENT B6 ;  /* 0x0000000000067941 */ /* 0x000fea0003800200 */
.L_x_23:
[----:B0-2--5:R-:W-:Y:S01]  /*4250*/  FMUL R5, R26, R33 ;  /* 0x000000211a057220 */ /* 0x025fe20000400000 */
[----:B----4-:R-:W-:Y:S03]  /*4260*/  F2F.F64.F32 R2, R2 ;  /* 0x0000000200027310 */ /* 0x010fe60000201800 */
[----:B------:R-:W-:-:S05]  /*4270*/  FFMA R34, R34, R31, R5 ;  /* 0x0000001f22227223 */ /* 0x000fca0000000005 */
[----:B------:R-:W0:Y:S02]  /*4280*/  F2F.F64.F32 R4, R34 ;  /* 0x0000002200047310 */ /* 0x000e240000201800 */
[----:B0-----:R-:W-:Y:S01]  /*4290*/  DFMA R4, R18, R4, R2 ;  /* 0x000000041204722b */ /* 0x001fe20000000002 */
[----:B------:R-:W-:Y:S10]  /*42a0*/  BRA `(.L_x_57) ;  /* 0x0000000000847947 */ /* 0x000ff40003800000 */
.L_x_20:
[----:B------:R-:W5:Y:S01]  /*42b0*/  LDC R0, c[0x0][0x39c] ;  /* 0x0000e700ff007b82 */ /* 0x000f620000000800 */
[----:B------:R-:W-:Y:S02]  /*42c0*/  MOV R16, 0x32ef0965 ;  /* 0x32ef096500107802 */ /* 0x000fe40000000f00 */
[----:B-----5:R-:W-:-:S13]  /*42d0*/  ISETP.NE.AND P0, PT, R0, RZ, PT ;  /* 0x000000ff0000720c */ /* 0x020fda0003f05270 */
[----:B------:R-:W-:Y:S05]  /*42e0*/  @!P0 BRA `(.L_x_58) ;  /* 0x0000000000588947 */ /* 0x000fea0003800000 */
[----:B------:R-:W-:Y:S02]  /*42f0*/  ISETP.NE.AND P0, PT, R0, 0x2, PT ;  /* 0x000000020000780c */ /* 0x000fe40003f05270 */
[----:B0-----:R-:W-:-:S11]  /*4300*/  MOV R16, R29 ;  /* 0x0000001d00107202 */ /* 0x001fd60000000f00 */
[----:B------:R-:W-:Y:S05]  /*4310*/  @!P0 BRA `(.L_x_58) ;  /* 0x00000000004c8947 */ /* 0x000fea0003800000 */
[----:B------:R-:W-:-:S13]  /*4320*/  ISETP.NE.AND P0, PT, R0, 0x1, PT ;  /* 0x000000010000780c */ /* 0x000fda0003f05270 */
[----:B------:R-:W-:Y:S01]  /*4330*/  @!P0 MOV R16, 0x26400000 ;  /* 0x2640000000108802 */ /* 0x000fe20000000f00 */
[----:B------:R-:W-:Y:S06]  /*4340*/  @!P0 BRA `(.L_x_58) ;  /* 0x0000000000408947 */ /* 0x000fec0003800000 */
[----:B------:R-:W-:Y:S01]  /*4350*/  MOV R14, 0x0 ;  /* 0x00000000000e7802 */ /* 0x000fe20000000f00 */
[----:B------:R-:W0:Y:S01]  /*4360*/  LDCU.64 UR4, c[0x4][0x10] ;  /* 0x01000200ff0477ac */ /* 0x000e220008000a00 */
[----:B------:R-:W-:Y:S01]  /*4370*/  HFMA2 R8, -RZ, RZ, 0, 5.066394805908203125e-06 ;  /* 0x00000055ff087431 */ /* 0x000fe200000001ff */
[----:B------:R-:W-:Y:S01]  /*4380*/  MOV R12, 0x1 ;  /* 0x00000001000c7802 */ /* 0x000fe20000000f00 */
[----:B------:R-:W-:Y:S01]  /*4390*/  HFMA2 R13, -RZ, RZ, 0, 0 ;  /* 0x00000000ff0d7431 */ /* 0x000fe200000001ff */
[----:B------:R-:W5:Y:S01]  /*43a0*/  LDCU.64 UR6, c[0x4][0x18] ;  /* 0x01000300ff0677ac */ /* 0x000f620008000a00 */
[----:B------:R-:W1:Y:S01]  /*43b0*/  LDC.64 R14, c[0x4][R14] ;  /* 0x010000000e0e7b82 */ /* 0x000e620000000a00 */
[----:B------:R-:W2:Y:S01]  /*43c0*/  LDCU.64 UR8, c[0x4][0x8] ;  /* 0x01000100ff0877ac */ /* 0x000ea20008000a00 */
[----:B0-----:R-:W-:Y:S01]  /*43d0*/  MOV R4, UR4 ;  /* 0x0000000400047c02 */ /* 0x001fe20008000f00 */
[----:B------:R-:W-:Y:S01]  /*43e0*/  IMAD.U32 R5, RZ, RZ, UR5 ;  /* 0x00000005ff057e24 */ /* 0x000fe2000f8e00ff */
[----:B-----5:R-:W-:-:S02]  /*43f0*/  MOV R6, UR6 ;  /* 0x0000000600067c02 */ /* 0x020fc40008000f00 */
[----:B------:R-:W-:Y:S02]  /*4400*/  MOV R7, UR7 ;  /* 0x0000000700077c02 */ /* 0x000fe40008000f00 */
[----:B--2---:R-:W-:Y:S02]  /*4410*/  MOV R10, UR8 ;  /* 0x00000008000a7c02 */ /* 0x004fe40008000f00 */
[----:B------:R-:W-:-:S07]  /*4420*/  MOV R11, UR9 ;  /* 0x00000009000b7c02 */ /* 0x000fce0008000f00 */
[----:B------:R-:W-:-:S07]  /*4430*/  LEPC R20, `(.L_x_58) ;  /* 0x000000001014794e */ /* 0x000fce0000000000 */
[----:B-1-34-:R-:W-:Y:S05]  /*4440*/  CALL.ABS.NOINC R14 ;  /* 0x000000000e007343 */ /* 0x01afea0003c00000 */
.L_x_58:
[----:B--2---:R-:W-:-:S04]  /*4450*/  FADD R3, -R36, R31 ;  /* 0x0000001f24037221 */ /* 0x004fc80000000100 */
[----:B------:R-:W-:Y:S02]  /*4460*/  FFMA R5, R16, R36, R3 ;  /* 0x0000002410057223 */ /* 0x000fe40000000003 */
[----:B----4-:R-:W-:Y:S02]  /*4470*/  F2F.F64.F32 R2, R2 ;  /* 0x0000000200027310 */ /* 0x010fe40000201800 */
[----:B------:R-:W-:-:S04]  /*4480*/  FMUL R5, R26, R5 ;  /* 0x000000051a057220 */ /* 0x000fc80000400000 */
[----:B------:R-:W-:-:S04]  /*4490*/  FFMA R34, R34, R31, R5 ;  /* 0x0000001f22227223 */ /* 0x000fc80000000005 */
[----:B------:R-:W2:Y:S02]  /*44a0*/  F2F.F64.F32 R4, R34 ;  /* 0x0000002200047310 */ /* 0x000ea40000201800 */
[----:B--2---:R-:W-:-:S11]  /*44b0*/  DFMA R4, R18, R4, R2 ;  /* 0x000000041204722b */ /* 0x004fd60000000002 */
.L_x_57:
[----:B------:R-:W-:Y:S05]  /*44c0*/  BSYNC.RECONVERGENT B7 ;  /* 0x0000000000077941 */ /* 0x000fea0003800200 */
.L_x_19:
[C---:B------:R-:W-:Y:S01]  /*44d0*/  SHF.L.U32 R8, R27.reuse, 0x2, RZ ;  /* 0x000000021b087819 */ /* 0x040fe200000006ff */
[----:B------:R-:W2:Y:S01]  /*44e0*/  F2F.F32.F64 R4, R4 ;  /* 0x0000000400047310 */ /* 0x000ea20000301000 */
[----:B------:R-:W4:Y:S01]  /*44f0*/  LDCU UR4, c[0x0][0x38c] ;  /* 0x00007180ff0477ac */ /* 0x000f220008000800 */
[----:B------:R-:W-:Y:S01]  /*4500*/  IADD3 R27, PT, PT, R27, 0x1, RZ ;  /* 0x000000011b1b7810 */ /* 0x000fe20007ffe0ff */
[----:B------:R-:W5:Y:S08]  /*4510*/  LDC R0, c[0x3][R8+0x7d0] ;  /* 0x00c1f40008007b82 */ /* 0x000f700000000800 */
[----:B------:R-:W5:Y:S01]  /*4520*/  LDC R3, c[0x3][R8+0x960] ;  /* 0x00c2580008037b82 */ /* 0x000f620000000800 */
[----:B--2---:R-:W-:Y:S01]  /*4530*/  FMUL.RZ R6, R4, 0.15915493667125701904 ;  /* 0x3e22f98304067820 */ /* 0x004fe2000040c000 */
[----:B----4-:R-:W-:-:S05]  /*4540*/  ISETP.NE.AND P0, PT, R27, UR4, PT ;  /* 0x000000041b007c0c */ /* 0x010fca000bf05270 */
[----:B------:R-:W2:Y:S01]  /*4550*/  MUFU.SIN R6, R6 ;  /* 0x0000000600067308 */ /* 0x000ea20000000400 */
[C-C-:B-----5:R-:W-:Y:S01]  /*4560*/  FADD R2, -R0.reuse, R3.reuse ;  /* 0x0000000300027221 */ /* 0x160fe20000000100 */
[----:B------:R-:W-:-:S03]  /*4570*/  FADD R0, R0, R3 ;  /* 0x0000000300007221 */ /* 0x000fc60000000000 */
[----:B------:R-:W-:-:S04]  /*4580*/  FMUL R7, R2, 0.5 ;  /* 0x3f00000002077820 */ /* 0x000fc80000400000 */
[----:B---3--:R-:W-:-:S04]  /*4590*/  FMUL R7, R30, R7 ;  /* 0x000000071e077220 */ /* 0x008fc80000400000 */
[----:B------:R-:W-:-:S04]  /*45a0*/  FFMA R7, R0, 0.5, -R7 ;  /* 0x3f00000000077823 */ /* 0x000fc80000000807 */
[----:B--2---:R-:W-:Y:S01]  /*45b0*/  FFMA R28, R7, R6, R28 ;  /* 0x00000006071c7223 */ /* 0x004fe2000000001c */
[----:B------:R-:W-:Y:S06]  /*45c0*/  @P0 BRA `(.L_x_59) ;  /* 0xffffffc000c00947 */ /* 0x000fec000383ffff */
[----:B------:R-:W-:Y:S05]  /*45d0*/  BSYNC.RECONVERGENT B8 ;  /* 0x0000000000087941 */ /* 0x000fea0003800200 */
.L_x_3:
[----:B------:R-:W2:Y:S01]  /*45e0*/  F2F.F64.F32 R2, R28 ;  /* 0x0000001c00027310 */ /* 0x000ea20000201800 */
[----:B------:R-:W-:Y:S01]  /*45f0*/  UMOV UR4, 0xef9db22d ;  /* 0xef9db22d00047882 */ /* 0x000fe20000000000 */
[----:B------:R-:W-:Y:S02]  /*4600*/  UMOV UR5, 0x40dfffff ;  /* 0x40dfffff00057882 */ /* 0x000fe40000000000 */
[----:B--2---:R-:W-:-:S11]  /*4610*/  DMUL R2, R2, UR4 ;  /* 0x0000000402027c28 */ /* 0x004fd60008000000 */
.L_x_2:
[----:B------:R-:W2:Y:S01]  /*4620*/  LDC.64 R4, c[0x0][0x380] ;  /* 0x0000e000ff047b82 */ /* 0x000ea20000000a00 */
[----:B------:R-:W3:Y:S01]  /*4630*/  F2I.F64.TRUNC R3, R2 ;  /* 0x0000000200037311 */ /* 0x000ee2000030d100 */
[----:B--2---:R-:W-:-:S05]  /*4640*/  IMAD.WIDE.U32 R32, R32, 0x2, R4 ;  /* 0x0000000220207825 */ /* 0x004fca00078e0004 */
[----:B---3--:R-:W-:Y:S01]  /*4650*/  STG.E.U16 desc[UR36][R32.64], R3 ;  /* 0x0000000320007986 */ /* 0x008fe2000c101524 */
[----:B------:R-:W-:Y:S05]  /*4660*/  EXIT ;  /* 0x000000000000794d */ /* 0x000fea0003800000 */
        .weak           $__internal_0_$__cuda_sm20_div_rn_f64_full
        .type           $__internal_0_$__cuda_sm20_div_rn_f64_full,@function
        .size           $__internal_0_$__cuda_sm20_div_rn_f64_full,($__internal_1_$__cuda_sm3x_div_rn_noftz_f32_slowpath - $__internal_0_$__cuda_sm20_div_rn_f64_full)
$__internal_0_$__cuda_sm20_div_rn_f64_full:
[C---:B------:R-:W-:Y:S01]  /*4670*/  FSETP.GEU.AND P0, PT, |R7|.reuse, 1.469367938527859385e-39, PT ;  /* 0x001000000700780b */ /* 0x040fe20003f0e200 */
[----:B------:R-:W-:Y:S01]  /*4680*/  IMAD.MOV.U32 R5, RZ, RZ, R3 ;  /* 0x000000ffff057224 */ /* 0x000fe200078e0003 */
[----:B------:R-:W-:Y:S01]  /*4690*/  LOP3.LUT R16, R7, 0x800fffff, RZ, 0xc0, !PT ;  /* 0x800fffff07107812 */ /* 0x000fe200078ec0ff */
[----:B------:R-:W-:Y:S01]  /*46a0*/  BSSY.RECONVERGENT B1, `(.L_x_60) ;  /* 0x0000057000017945 */ /* 0x000fe20003800200 */
[-C--:B------:R-:W-:Y:S02]  /*46b0*/  MOV R6, R4.reuse ;  /* 0x0000000400067202 */ /* 0x080fe40000000f00 */
[----:B------:R-:W-:Y:S02]  /*46c0*/  LOP3.LUT R17, R16, 0x3ff00000, RZ, 0xfc, !PT ;  /* 0x3ff0000010117812 */ /* 0x000fe400078efcff */
[----:B------:R-:W-:Y:S02]  /*46d0*/  MOV R16, R4 ;  /* 0x0000000400107202 */ /* 0x000fe40000000f00 */
[----:B------:R-:W-:Y:S01]  /*46e0*/  MOV R4, R8 ;  /* 0x0000000800047202 */ /* 0x000fe20000000f00 */
[----:B------:R-:W-:Y:S01]  /*46f0*/  HFMA2 R8, -RZ, RZ, 0, 5.9604644775390625e-08 ;  /* 0x00000001ff087431 */ /* 0x000fe200000001ff */
[C---:B------:R-:W-:Y:S01]  /*4700*/  FSETP.GEU.AND P2, PT, |R5|.reuse, 1.469367938527859385e-39, PT ;  /* 0x001000000500780b */ /* 0x040fe20003f4e200 */
[----:B------:R-:W-:Y:S01]  /*4710*/  @!P0 DMUL R16, R6, 8.98846567431157953865e+307 ;  /* 0x7fe0000006108828 */ /* 0x000fe20000000000 */
[----:B------:R-:W-:-:S02]  /*4720*/  LOP3.LUT R3, R5, 0x7ff00000, RZ, 0xc0, !PT ;  /* 0x7ff0000005037812 */ /* 0x000fc400078ec0ff */
[----:B------:R-:W-:Y:S02]  /*4730*/  MOV R20, 0x1ca00000 ;  /* 0x1ca0000000147802 */ /* 0x000fe40000000f00 */
[----:B------:R-:W-:Y:S01]  /*4740*/  LOP3.LUT R36, R7, 0x7ff00000, RZ, 0xc0, !PT ;  /* 0x7ff0000007247812 */ /* 0x000fe200078ec0ff */
[----:B------:R-:W0:Y:S01]  /*4750*/  MUFU.RCP64H R9, R17 ;  /* 0x0000001100097308 */ /* 0x000e220000001800 */
[----:B------:R-:W-:Y:S02]  /*4760*/  MOV R14, R4 ;  /* 0x00000004000e7202 */ /* 0x000fe40000000f00 */
[----:B------:R-:W-:Y:S02]  /*4770*/  ISETP.GE.U32.AND P1, PT, R3, R36, PT ;  /* 0x000000240300720c */ /* 0x000fe40003f26070 */
[----:B------:R-:W-:Y:S02]  /*4780*/  @!P0 LOP3.LUT R36, R17, 0x7ff00000, RZ, 0xc0, !PT ;  /* 0x7ff0000011248812 */ /* 0x000fe400078ec0ff */
[----:B------:R-:W-:-:S02]  /*4790*/  @!P2 LOP3.LUT R12, R7, 0x7ff00000, RZ, 0xc0, !PT ;  /* 0x7ff00000070ca812 */ /* 0x000fc400078ec0ff */
[----:B------:R-:W-:Y:S02]  /*47a0*/  SEL R15, R20, 0x63400000, !P1 ;  /* 0x63400000140f7807 */ /* 0x000fe40004800000 */
[----:B------:R-:W-:Y:S02]  /*47b0*/  @!P2 ISETP.GE.U32.AND P3, PT, R3, R12, PT ;  /* 0x0000000c0300a20c */ /* 0x000fe40003f66070 */
[----:B------:R-:W-:Y:S01]  /*47c0*/  LOP3.LUT R15, R15, 0x800fffff, R5, 0xf8, !PT ;  /* 0x800fffff0f0f7812 */ /* 0x000fe200078ef805 */
[----:B0-----:R-:W-:-:S08]  /*47d0*/  DFMA R10, R8, -R16, 1 ;  /* 0x3ff00000080a742b */ /* 0x001fd00000000810 */
[----:B------:R-:W-:-:S08]  /*47e0*/  DFMA R10, R10, R10, R10 ;  /* 0x0000000a0a0a722b */ /* 0x000fd0000000000a */
[----:B------:R-:W-:Y:S01]  /*47f0*/  DFMA R10, R8, R10, R8 ;  /* 0x0000000a080a722b */ /* 0x000fe20000000008 */
[----:B------:R-:W-:-:S04]  /*4800*/  @!P2 SEL R9, R20, 0x63400000, !P3 ;  /* 0x634000001409a807 */ /* 0x000fc80005800000 */
[----:B------:R-:W-:-:S03]  /*4810*/  @!P2 LOP3.LUT R12, R9, 0x80000000, R5, 0xf8, !PT ;  /* 0x80000000090ca812 */ /* 0x000fc600078ef805 */
[----:B------:R-:W-:Y:S01]  /*4820*/  DFMA R8, R10, -R16, 1 ;  /* 0x3ff000000a08742b */ /* 0x000fe20000000810 */
[----:B------:R-:W-:Y:S02]  /*4830*/  @!P2 LOP3.LUT R13, R12, 0x100000, RZ, 0xfc, !PT ;  /* 0x001000000c0da812 */ /* 0x000fe400078efcff */
[----:B------:R-:W-:-:S05]  /*4840*/  @!P2 MOV R12, RZ ;  /* 0x000000ff000ca202 */ /* 0x000fca0000000f00 */
[----:B------:R-:W-:Y:S02]  /*4850*/  DFMA R8, R10, R8, R10 ;  /* 0x000000080a08722b */ /* 0x000fe4000000000a */
[----:B------:R-:W-:-:S08]  /*4860*/  @!P2 DFMA R14, R14, 2, -R12 ;  /* 0x400000000e0ea82b */ /* 0x000fd0000000080c */
[----:B------:R-:W-:-:S08]  /*4870*/  DMUL R10, R8, R14 ;  /* 0x0000000e080a7228 */ /* 0x000fd00000000000 */
[----:B------:R-:W-:-:S08]  /*4880*/  DFMA R12, R10, -R16, R14 ;  /* 0x800000100a0c722b */ /* 0x000fd0000000000e */
[----:B------:R-:W-:Y:S01]  /*4890*/  DFMA R12, R8, R12, R10 ;  /* 0x0000000c080c722b */ /* 0x000fe2000000000a */
[----:B------:R-:W-:Y:S02]  /*48a0*/  MOV R11, R3 ;  /* 0x00000003000b7202 */ /* 0x000fe40000000f00 */
[----:B------:R-:W-:-:S04]  /*48b0*/  @!P2 LOP3.LUT R11, R15, 0x7ff00000, RZ, 0xc0, !PT ;  /* 0x7ff000000f0ba812 */ /* 0x000fc800078ec0ff */
[----:B------:R-:W-:-:S04]  /*48c0*/  IADD3 R8, PT, PT, R11, -0x1, RZ ;  /* 0xffffffff0b087810 */ /* 0x000fc80007ffe0ff */
[----:B------:R-:W-:Y:S02]  /*48d0*/  ISETP.GT.U32.AND P0, PT, R8, 0x7feffffe, PT ;  /* 0x7feffffe0800780c */ /* 0x000fe40003f04070 */
[----:B------:R-:W-:-:S04]  /*48e0*/  IADD3 R8, PT, PT, R36, -0x1, RZ ;  /* 0xffffffff24087810 */ /* 0x000fc80007ffe0ff */
[----:B------:R-:W-:-:S13]  /*48f0*/  ISETP.GT.U32.OR P0, PT, R8, 0x7feffffe, P0 ;  /* 0x7feffffe0800780c */ /* 0x000fda0000704470 */
[----:B------:R-:W-:Y:S05]  /*4900*/  @P0 BRA `(.L_x_61) ;  /* 0x00000000006c0947 */ /* 0x000fea0003800000 */
[----:B------:R-:W-:-:S04]  /*4910*/  LOP3.LUT R8, R7, 0x7ff00000, RZ, 0xc0, !PT ;  /* 0x7ff0000007087812 */ /* 0x000fc800078ec0ff */
[CC--:B------:R-:W-:Y:S02]  /*4920*/  VIADDMNMX R4, R3.reuse, -R8.reuse, 0xb9600000, !PT ;  /* 0xb960000003047446 */ /* 0x0c0fe40007800908 */
[----:B------:R-:W-:Y:S02]  /*4930*/  ISETP.GE.U32.AND P0, PT, R3, R8, PT ;  /* 0x000000080300720c */ /* 0x000fe40003f06070 */
[----:B------:R-:W-:Y:S02]  /*4940*/  VIMNMX R3, PT, PT, R4, 0x46a00000, PT ;  /* 0x46a0000004037848 */ /* 0x000fe40003fe0100 */
[----:B------:R-:W-:Y:S02]  /*4950*/  SEL R20, R20, 0x63400000, !P0 ;  /* 0x6340000014147807 */ /* 0x000fe40004000000 */
[----:B------:R-:W-:Y:S02]  /*4960*/  MOV R4, RZ ;  /* 0x000000ff00047202 */ /* 0x000fe40000000f00 */
[----:B------:R-:W-:-:S04]  /*4970*/  IADD3 R3, PT, PT, -R20, R3, RZ ;  /* 0x0000000314037210 */ /* 0x000fc80007ffe1ff */
[----:B------:R-:W-:-:S06]  /*4980*/  IADD3 R5, PT, PT, R3, 0x7fe00000, RZ ;  /* 0x7fe0000003057810 */ /* 0x000fcc0007ffe0ff */
[----:B------:R-:W-:-:S10]  /*4990*/  DMUL R8, R12, R4 ;  /* 0x000000040c087228 */ /* 0x000fd40000000000 */
[----:B------:R-:W-:-:S13]  /*49a0*/  FSETP.GTU.AND P0, PT, |R9|, 1.469367938527859385e-39, PT ;  /* 0x001000000900780b */ /* 0x000fda0003f0c200 */
[----:B------:R-:W-:Y:S05]  /*49b0*/  @P0 BRA `(.L_x_62) ;  /* 0x0000000000940947 */ /* 0x000fea0003800000 */
[----:B------:R-:W-:Y:S01]  /*49c0*/  DFMA R14, R12, -R16, R14 ;  /* 0x800000100c0e722b */ /* 0x000fe2000000000e */
[----:B------:R-:W-:-:S09]  /*49d0*/  MOV R4, RZ ;  /* 0x000000ff00047202 */ /* 0x000fd20000000f00 */
[C---:B------:R-:W-:Y:S02]  /*49e0*/  FSETP.NEU.AND P0, PT, R15.reuse, RZ, PT ;  /* 0x000000ff0f00720b */ /* 0x040fe40003f0d000 */
[----:B------:R-:W-:-:S04]  /*49f0*/  LOP3.LUT R11, R15, 0x80000000, R7, 0x48, !PT ;  /* 0x800000000f0b7812 */ /* 0x000fc800078e4807 */
[----:B------:R-:W-:-:S07]  /*4a00*/  LOP3.LUT R5, R11, R5, RZ, 0xfc, !PT ;  /* 0x000000050b057212 */ /* 0x000fce00078efcff */
[----:B------:R-:W-:Y:S05]  /*4a10*/  @!P0 BRA `(.L_x_62) ;  /* 0x00000000007c8947 */ /* 0x000fea0003800000 */
[C---:B------:R-:W-:Y:S01]  /*4a20*/  IADD3 R7, PT, PT, -R3.reuse, RZ, RZ ;  /* 0x000000ff03077210 */ /* 0x040fe20007ffe1ff */
[----:B------:R-:W-:Y:S01]  /*4a30*/  DMUL.RP R4, R12, R4 ;  /* 0x000000040c047228 */ /* 0x000fe20000008000 */
[----:B------:R-:W-:Y:S02]  /*4a40*/  MOV R6, RZ ;  /* 0x000000ff00067202 */ /* 0x000fe40000000f00 */
[----:B------:R-:W-:-:S04]  /*4a50*/  IADD3 R3, PT, PT, -R3, -0x43300000, RZ ;  /* 0xbcd0000003037810 */ /* 0x000fc80007ffe1ff */
[----:B------:R-:W-:-:S03]  /*4a60*/  DFMA R6, R8, -R6, R12 ;  /* 0x800000060806722b */ /* 0x000fc6000000000c */
[----:B------:R-:W-:-:S07]  /*4a70*/  LOP3.LUT R11, R5, R11, RZ, 0x3c, !PT ;  /* 0x0000000b050b7212 */ /* 0x000fce00078e3cff */
[----:B------:R-:W-:-:S04]  /*4a80*/  FSETP.NEU.AND P0, PT, |R7|, R3, PT ;  /* 0x000000030700720b */ /* 0x000fc80003f0d200 */
[----:B------:R-:W-:Y:S02]  /*4a90*/  FSEL R8, R4, R8, !P0 ;  /* 0x0000000804087208 */ /* 0x000fe40004000000 */
[----:B------:R-:W-:Y:S01]  /*4aa0*/  FSEL R9, R11, R9, !P0 ;  /* 0x000000090b097208 */ /* 0x000fe20004000000 */
[----:B------:R-:W-:Y:S06]  /*4ab0*/  BRA `(.L_x_62) ;  /* 0x0000000000547947 */ /* 0x000fec0003800000 */
.L_x_61:
[----:B------:R-:W-:-:S14]  /*4ac0*/  DSETP.NAN.AND P0, PT, R4, R4, PT ;  /* 0x000000040400722a */ /* 0x000fdc0003f08000 */
[----:B------:R-:W-:Y:S05]  /*4ad0*/  @P0 BRA `(.L_x_63) ;  /* 0x0000000000440947 */ /* 0x000fea0003800000 */
[----:B------:R-:W-:-:S14]  /*4ae0*/  DSETP.NAN.AND P0, PT, R6, R6, PT ;  /* 0x000000060600722a */ /* 0x000fdc0003f08000 */
[----:B------:R-:W-:Y:S05]  /*4af0*/  @P0 BRA `(.L_x_64) ;  /* 0x0000000000300947 */ /* 0x000fea0003800000 */
[----:B------:R-:W-:Y:S01]  /*4b00*/  ISETP.NE.AND P0, PT, R11, R36, PT ;  /* 0x000000240b00720c */ /* 0x000fe20003f05270 */
[----:B------:R-:W-:Y:S01]  /*4b10*/  IMAD.MOV.U32 R8, RZ, RZ, 0x0 ;  /* 0x00000000ff087424 */ /* 0x000fe200078e00ff */
[----:B------:R-:W-:-:S11]  /*4b20*/  MOV R9, 0xfff80000 ;  /* 0xfff8000000097802 */ /* 0x000fd60000000f00 */
[----:B------:R-:W-:Y:S05]  /*4b30*/  @!P0 BRA `(.L_x_62) ;  /* 0x0000000000348947 */ /* 0x000fea0003800000 */
[----:B------:R-:W-:Y:S02]  /*4b40*/  ISETP.NE.AND P0, PT, R11, 0x7ff00000, PT ;  /* 0x7ff000000b00780c */ /* 0x000fe40003f05270 */
[----:B------:R-:W-:Y:S02]  /*4b50*/  LOP3.LUT R9, R5, 0x80000000, R7, 0x48, !PT ;  /* 0x8000000005097812 */ /* 0x000fe400078e4807 */
[----:B------:R-:W-:-:S13]  /*4b60*/  ISETP.EQ.OR P0, PT, R36, RZ, !P0 ;  /* 0x000000ff2400720c */ /* 0x000fda0004702670 */
[----:B------:R-:W-:Y:S02]  /*4b70*/  @P0 LOP3.LUT R3, R9, 0x7ff00000, RZ, 0xfc, !PT ;  /* 0x7ff0000009030812 */ /* 0x000fe400078efcff */
[----:B------:R-:W-:Y:S02]  /*4b80*/  @!P0 MOV R8, RZ ;  /* 0x000000ff00088202 */ /* 0x000fe40000000f00 */
[----:B------:R-:W-:Y:S02]  /*4b90*/  @P0 MOV R8, RZ ;  /* 0x000000ff00080202 */ /* 0x000fe40000000f00 */
[----:B------:R-:W-:Y:S01]  /*4ba0*/  @P0 MOV R9, R3 ;  /* 0x0000000300090202 */ /* 0x000fe20000000f00 */
[----:B------:R-:W-:Y:S06]  /*4bb0*/  BRA `(.L_x_62) ;  /* 0x0000000000147947 */ /* 0x000fec0003800000 */
.L_x_64:
[----:B------:R-:W-:Y:S02]  /*4bc0*/  LOP3.LUT R9, R7, 0x80000, RZ, 0xfc, !PT ;  /* 0x0008000007097812 */ /* 0x000fe400078efcff */
[----:B------:R-:W-:Y:S01]  /*4bd0*/  MOV R8, R6 ;  /* 0x0000000600087202 */ /* 0x000fe20000000f00 */
[----:B------:R-:W-:Y:S06]  /*4be0*/  BRA `(.L_x_62) ;  /* 0x0000000000087947 */ /* 0x000fec0003800000 */
.L_x_63:
[----:B------:R-:W-:Y:S02]  /*4bf0*/  LOP3.LUT R9, R5, 0x80000, RZ, 0xfc, !PT ;  /* 0x0008000005097812 */ /* 0x000fe400078efcff */
[----:B------:R-:W-:-:S07]  /*4c00*/  MOV R8, R4 ;  /* 0x0000000400087202 */ /* 0x000fce0000000f00 */
.L_x_62:
[----:B------:R-:W-:Y:S05]  /*4c10*/  BSYNC.RECONVERGENT B1 ;  /* 0x0000000000017941 */ /* 0x000fea0003800200 */
.L_x_60:
[----:B------:R-:W-:Y:S01]  /*4c20*/  HFMA2 R5, -RZ, RZ, 0, 0 ;  /* 0x00000000ff057431 */ /* 0x000fe200000001ff */
[----:B------:R-:W-:Y:S02]  /*4c30*/  MOV R4, R0 ;  /* 0x0000000000047202 */ /* 0x000fe40000000f00 */
[----:B------:R-:W-:Y:S02]  /*4c40*/  MOV R16, R8 ;  /* 0x0000000800107202 */ /* 0x000fe40000000f00 */
[----:B------:R-:W-:Y:S01]  /*4c50*/  MOV R17, R9 ;  /* 0x0000000900117202 */ /* 0x000fe20000000f00 */
[----:B------:R-:W-:Y:S06]  /*4c60*/  RET.REL.NODEC R4 `(compute_moving_traps_signal) ;  /* 0xffffffb004e47950 */ /* 0x000fec0003c3ffff */
        .weak           $__internal_1_$__cuda_sm3x_div_rn_noftz_f32_slowpath
        .type           $__internal_1_$__cuda_sm3x_div_rn_noftz_f32_slowpath,@function
        .size           $__internal_1_$__cuda_sm3x_div_rn_noftz_f32_slowpath,(.L_x_85 - $__internal_1_$__cuda_sm3x_div_rn_noftz_f32_slowpath)
$__internal_1_$__cuda_sm3x_div_rn_noftz_f32_slowpath:
[----:B------:R-:W-:Y:S01]  /*4c70*/  SHF.R.U32.HI R5, RZ, 0x17, R36 ;  /* 0x00000017ff057819 */ /* 0x000fe20000011624 */
[----:B------:R-:W-:Y:S01]  /*4c80*/  BSSY.RECONVERGENT B1, `(.L_x_65) ;  /* 0x0000063000017945 */ /* 0x000fe20003800200 */
[----:B------:R-:W-:Y:S02]  /*4c90*/  SHF.R.U32.HI R3, RZ, 0x17, R0 ;  /* 0x00000017ff037819 */ /* 0x000fe40000011600 */
[----:B------:R-:W-:Y:S02]  /*4ca0*/  LOP3.LUT R5, R5, 0xff, RZ, 0xc0, !PT ;  /* 0x000000ff05057812 */ /* 0x000fe400078ec0ff */
[----:B------:R-:W-:Y:S02]  /*4cb0*/  LOP3.LUT R10, R3, 0xff, RZ, 0xc0, !PT ;  /* 0x000000ff030a7812 */ /* 0x000fe400078ec0ff */
[----:B------:R-:W-:Y:S02]  /*4cc0*/  IADD3 R8, PT, PT, R5, -0x1, RZ ;  /* 0xffffffff05087810 */ /* 0x000fe40007ffe0ff */
[----:B------:R-:W-:-:S02]  /*4cd0*/  IADD3 R6, PT, PT, R10, -0x1, RZ ;  /* 0xffffffff0a067810 */ /* 0x000fc40007ffe0ff */
[----:B------:R-:W-:Y:S02]  /*4ce0*/  ISETP.GT.U32.AND P0, PT, R8, 0xfd, PT ;  /* 0x000000fd0800780c */ /* 0x000fe40003f04070 */
[----:B------:R-:W-:Y:S02]  /*4cf0*/  MOV R7, R36 ;  /* 0x0000002400077202 */ /* 0x000fe40000000f00 */
[----:B------:R-:W-:-:S13]  /*4d00*/  ISETP.GT.U32.OR P0, PT, R6, 0xfd, P0 ;  /* 0x000000fd0600780c */ /* 0x000fda0000704470 */
[----:B------:R-:W-:Y:S01]  /*4d10*/  @!P0 IMAD.MOV.U32 R3, RZ, RZ, RZ ;  /* 0x000000ffff038224 */ /* 0x000fe200078e00ff */
[----:B------:R-:W-:Y:S06]  /*4d20*/  @!P0 BRA `(.L_x_66) ;  /* 0x00000000005c8947 */ /* 0x000fec0003800000 */
[----:B------:R-:W-:Y:S02]  /*4d30*/  FSETP.GTU.FTZ.AND P0, PT, |R0|, +INF , PT ;  /* 0x7f8000000000780b */ /* 0x000fe40003f1c200 */
[----:B------:R-:W-:-:S04]  /*4d40*/  FSETP.GTU.FTZ.AND P1, PT, |R36|, +INF , PT ;  /* 0x7f8000002400780b */ /* 0x000fc80003f3c200 */
[----:B------:R-:W-:-:S13]  /*4d50*/  PLOP3.LUT P0, PT, P0, P1, PT, 0xf8, 0x8f ;  /* 0x00000000008f781c */ /* 0x000fda0000703f70 */
[----:B------:R-:W-:Y:S05]  /*4d60*/  @P0 BRA `(.L_x_67) ;  /* 0x00000004004c0947 */ /* 0x000fea0003800000 */
[----:B------:R-:W-:-:S13]  /*4d70*/  LOP3.LUT P0, RZ, R7, 0x7fffffff, R0, 0xc8, !PT ;  /* 0x7fffffff07ff7812 */ /* 0x000fda000780c800 */
[----:B------:R-:W-:Y:S05]  /*4d80*/  @!P0 BRA `(.L_x_68) ;  /* 0x00000004003c8947 */ /* 0x000fea0003800000 */
[----:B------:R-:W-:Y:S02]  /*4d90*/  FSETP.NEU.FTZ.AND P0, PT, |R0|, +INF , PT ;  /* 0x7f8000000000780b */ /* 0x000fe40003f1d200 */
[----:B------:R-:W-:Y:S02]  /*4da0*/  FSETP.NEU.FTZ.AND P2, PT, |R36|, +INF , PT ;  /* 0x7f8000002400780b */ /* 0x000fe40003f5d200 */
[----:B------:R-:W-:-:S11]  /*4db0*/  FSETP.NEU.FTZ.AND P1, PT, |R0|, +INF , PT ;  /* 0x7f8000000000780b */ /* 0x000fd60003f3d200 */
[----:B------:R-:W-:Y:S05]  /*4dc0*/  @!P2 BRA !P0, `(.L_x_68) ;  /* 0x00000004002ca947 */ /* 0x000fea0004000000 */
[----:B------:R-:W-:-:S04]  /*4dd0*/  LOP3.LUT P0, RZ, R0, 0x7fffffff, RZ, 0xc0, !PT ;  /* 0x7fffffff00ff7812 */ /* 0x000fc8000780c0ff */
[----:B------:R-:W-:-:S13]  /*4de0*/  PLOP3.LUT P0, PT, P2, P0, PT, 0x2f, 0xf2 ;  /* 0x0000000000f2781c */ /* 0x000fda0001700577 */
[----:B------:R-:W-:Y:S05]  /*4df0*/  @P0 BRA `(.L_x_69) ;  /* 0x0000000400180947 */ /* 0x000fea0003800000 */
[----:B------:R-:W-:-:S04]  /*4e00*/  LOP3.LUT P0, RZ, R7, 0x7fffffff, RZ, 0xc0, !PT ;  /* 0x7fffffff07ff7812 */ /* 0x000fc8000780c0ff */
[----:B------:R-:W-:-:S13]  /*4e10*/  PLOP3.LUT P0, PT, P1, P0, PT, 0x2f, 0xf2 ;  /* 0x0000000000f2781c */ /* 0x000fda0000f00577 */
[----:B------:R-:W-:Y:S05]  /*4e20*/  @P0 BRA `(.L_x_70) ;  /* 0x0000000400000947 */ /* 0x000fea0003800000 */
[----:B------:R-:W-:Y:S02]  /*4e30*/  ISETP.GE.AND P0, PT, R6, RZ, PT ;  /* 0x000000ff0600720c */ /* 0x000fe40003f06270 */
[----:B------:R-:W-:-:S11]  /*4e40*/  ISETP.GE.AND P1, PT, R8, RZ, PT ;  /* 0x000000ff0800720c */ /* 0x000fd60003f26270 */
[----:B------:R-:W-:Y:S01]  /*4e50*/  @P0 MOV R3, RZ ;  /* 0x000000ff00030202 */ /* 0x000fe20000000f00 */
[----:B------:R-:W-:Y:S01]  /*4e60*/  @!P0 FFMA R0, R0, 1.84467440737095516160e+19, RZ ;  /* 0x5f80000000008823 */ /* 0x000fe200000000ff */
[----:B------:R-:W-:Y:S01]  /*4e70*/  @!P0 MOV R3, 0xffffffc0 ;  /* 0xffffffc000038802 */ /* 0x000fe20000000f00 */
[----:B------:R-:W-:-:S03]  /*4e80*/  @!P1 FFMA R7, R36, 1.84467440737095516160e+19, RZ ;  /* 0x5f80000024079823 */ /* 0x000fc600000000ff */
[----:B------:R-:W-:-:S07]  /*4e90*/  @!P1 IADD3 R3, PT, PT, R3, 0x40, RZ ;  /* 0x0000004003039810 */ /* 0x000fce0007ffe0ff */
.L_x_66:
[----:B------:R-:W-:Y:S01]  /*4ea0*/  LEA R6, R5, 0xc0800000, 0x17 ;  /* 0xc080000005067811 */ /* 0x000fe200078eb8ff */
[----:B------:R-:W-:Y:S03]  /*4eb0*/  BSSY.RECONVERGENT B2, `(.L_x_71) ;  /* 0x0000036000027945 */ /* 0x000fe60003800200 */
[----:B------:R-:W-:Y:S02]  /*4ec0*/  IADD3 R8, PT, PT, -R6, R7, RZ ;  /* 0x0000000706087210 */ /* 0x000fe40007ffe1ff */
[----:B------:R-:W-:Y:S02]  /*4ed0*/  IADD3 R6, PT, PT, R10, -0x7f, RZ ;  /* 0xffffff810a067810 */ /* 0x000fe40007ffe0ff */
[----:B------:R-:W0:Y:S01]  /*4ee0*/  MUFU.RCP R7, R8 ;  /* 0x0000000800077308 */ /* 0x000e220000001000 */
[----:B------:R-:W-:Y:S02]  /*4ef0*/  FADD.FTZ R9, -R8, -RZ ;  /* 0x800000ff08097221 */ /* 0x000fe40000010100 */
[C---:B------:R-:W-:Y:S01]  /*4f00*/  IMAD R0, R6.reuse, -0x800000, R0 ;  /* 0xff80000006007824 */ /* 0x040fe200078e0200 */
[----:B------:R-:W-:-:S04]  /*4f10*/  IADD3 R6, PT, PT, R6, 0x7f, -R5 ;  /* 0x0000007f06067810 */ /* 0x000fc80007ffe805 */
[----:B------:R-:W-:Y:S01]  /*4f20*/  IADD3 R6, PT, PT, R6, R3, RZ ;  /* 0x0000000306067210 */ /* 0x000fe20007ffe0ff */
[----:B0-----:R-:W-:-:S04]  /*4f30*/  FFMA R10, R7, R9, 1 ;  /* 0x3f800000070a7423 */ /* 0x001fc80000000009 */
[----:B------:R-:W-:-:S04]  /*4f40*/  FFMA R7, R7, R10, R7 ;  /* 0x0000000a07077223 */ /* 0x000fc80000000007 */
[----:B------:R-:W-:-:S04]  /*4f50*/  FFMA R10, R0, R7, RZ ;  /* 0x00000007000a7223 */ /* 0x000fc800000000ff */
[----:B------:R-:W-:-:S04]  /*4f60*/  FFMA R11, R9, R10, R0 ;  /* 0x0000000a090b7223 */ /* 0x000fc80000000000 */
[----:B------:R-:W-:-:S04]  /*4f70*/  FFMA R10, R7, R11, R10 ;  /* 0x0000000b070a7223 */ /* 0x000fc8000000000a */
[----:B------:R-:W-:-:S04]  /*4f80*/  FFMA R9, R9, R10, R0 ;  /* 0x0000000a09097223 */ /* 0x000fc80000000000 */
[----:B------:R-:W-:-:S05]  /*4f90*/  FFMA R0, R7, R9, R10 ;  /* 0x0000000907007223 */ /* 0x000fca000000000a */
[----:B------:R-:W-:-:S04]  /*4fa0*/  SHF.R.U32.HI R5, RZ, 0x17, R0 ;  /* 0x00000017ff057819 */ /* 0x000fc80000011600 */
[----:B------:R-:W-:-:S04]  /*4fb0*/  LOP3.LUT R5, R5, 0xff, RZ, 0xc0, !PT ;  /* 0x000000ff05057812 */ /* 0x000fc800078ec0ff */
[----:B------:R-:W-:-:S04]  /*4fc0*/  IADD3 R11, PT, PT, R5, R6, RZ ;  /* 0x00000006050b7210 */ /* 0x000fc80007ffe0ff */
[----:B------:R-:W-:-:S04]  /*4fd0*/  IADD3 R3, PT, PT, R11, -0x1, RZ ;  /* 0xffffffff0b037810 */ /* 0x000fc80007ffe0ff */
[----:B------:R-:W-:-:S13]  /*4fe0*/  ISETP.GE.U32.AND P0, PT, R3, 0xfe, PT ;  /* 0x000000fe0300780c */ /* 0x000fda0003f06070 */
[----:B------:R-:W-:Y:S05]  /*4ff0*/  @!P0 BRA `(.L_x_72) ;  /* 0x0000000000808947 */ /* 0x000fea0003800000 */
[----:B------:R-:W-:-:S13]  /*5000*/  ISETP.GT.AND P0, PT, R11, 0xfe, PT ;  /* 0x000000fe0b00780c */ /* 0x000fda0003f04270 */
[----:B------:R-:W-:Y:S05]  /*5010*/  @P0 BRA `(.L_x_73) ;  /* 0x00000000006c0947 */ /* 0x000fea0003800000 */
[----:B------:R-:W-:-:S13]  /*5020*/  ISETP.GE.AND P0, PT, R11, 0x1, PT ;  /* 0x000000010b00780c */ /* 0x000fda0003f06270 */
[----:B------:R-:W-:Y:S05]  /*5030*/  @P0 BRA `(.L_x_74) ;  /* 0x0000000000740947 */ /* 0x000fea0003800000 */
[----:B------:R-:W-:Y:S02]  /*5040*/  ISETP.GE.AND P0, PT, R11, -0x18, PT ;  /* 0xffffffe80b00780c */ /* 0x000fe40003f06270 */
[----:B------:R-:W-:-:S11]  /*5050*/  LOP3.LUT R0, R0, 0x80000000, RZ, 0xc0, !PT ;  /* 0x8000000000007812 */ /* 0x000fd600078ec0ff */
[----:B------:R-:W-:Y:S05]  /*5060*/  @!P0 BRA `(.L_x_74) ;  /* 0x0000000000688947 */ /* 0x000fea0003800000 */
[-CC-:B------:R-:W-:Y:S01]  /*5070*/  FFMA.RZ R3, R7, R9.reuse, R10.reuse ;  /* 0x0000000907037223 */ /* 0x180fe2000000c00a */
[----:B------:R-:W-:Y:S01]  /*5080*/  IADD3 R8, PT, PT, R11, 0x20, RZ ;  /* 0x000000200b087810 */ /* 0x000fe20007ffe0ff */
[-CC-:B------:R-:W-:Y:S01]  /*5090*/  FFMA.RM R6, R7, R9.reuse, R10.reuse ;  /* 0x0000000907067223 */ /* 0x180fe2000000400a */
[----:B------:R-:W-:Y:S02]  /*50a0*/  ISETP.NE.AND P2, PT, R11, RZ, PT ;  /* 0x000000ff0b00720c */ /* 0x000fe40003f45270 */
[----:B------:R-:W-:Y:S01]  /*50b0*/  LOP3.LUT R5, R3, 0x7fffff, RZ, 0xc0, !PT ;  /* 0x007fffff03057812 */ /* 0x000fe200078ec0ff */
[----:B------:R-:W-:Y:S01]  /*50c0*/  FFMA.RP R3, R7, R9, R10 ;  /* 0x0000000907037223 */ /* 0x000fe2000000800a */
[----:B------:R-:W-:Y:S02]  /*50d0*/  ISETP.NE.AND P1, PT, R11, RZ, PT ;  /* 0x000000ff0b00720c */ /* 0x000fe40003f25270 */
[----:B------:R-:W-:Y:S02]  /*50e0*/  LOP3.LUT R5, R5, 0x800000, RZ, 0xfc, !PT ;  /* 0x0080000005057812 */ /* 0x000fe400078efcff */
[----:B------:R-:W-:-:S02]  /*50f0*/  IADD3 R7, PT, PT, -R11, RZ, RZ ;  /* 0x000000ff0b077210 */ /* 0x000fc40007ffe1ff */
[----:B------:R-:W-:Y:S02]  /*5100*/  SHF.L.U32 R8, R5, R8, RZ ;  /* 0x0000000805087219 */ /* 0x000fe400000006ff */
[----:B------:R-:W-:Y:S02]  /*5110*/  FSETP.NEU.FTZ.AND P0, PT, R3, R6, PT ;  /* 0x000000060300720b */ /* 0x000fe40003f1d000 */
[----:B------:R-:W-:Y:S02]  /*5120*/  SEL R6, R7, RZ, P2 ;  /* 0x000000ff07067207 */ /* 0x000fe40001000000 */
[----:B------:R-:W-:Y:S02]  /*5130*/  ISETP.NE.AND P1, PT, R8, RZ, P1 ;  /* 0x000000ff0800720c */ /* 0x000fe40000f25270 */
[----:B------:R-:W-:Y:S02]  /*5140*/  SHF.R.U32.HI R6, RZ, R6, R5 ;  /* 0x00000006ff067219 */ /* 0x000fe40000011605 */
[----:B------:R-:W-:-:S02]  /*5150*/  PLOP3.LUT P0, PT, P0, P1, PT, 0xf8, 0x8f ;  /* 0x00000000008f781c */ /* 0x000fc40000703f70 */
[----:B------:R-:W-:Y:S02]  /*5160*/  SHF.R.U32.HI R8, RZ, 0x1, R6 ;  /* 0x00000001ff087819 */ /* 0x000fe40000011606 */
[----:B------:R-:W-:-:S04]  /*5170*/  SEL R3, RZ, 0x1, !P0 ;  /* 0x00000001ff037807 */ /* 0x000fc80004000000 */
[----:B------:R-:W-:-:S04]  /*5180*/  LOP3.LUT R3, R3, 0x1, R8, 0xf8, !PT ;  /* 0x0000000103037812 */ /* 0x000fc800078ef808 */
[----:B------:R-:W-:-:S04]  /*5190*/  LOP3.LUT R3, R3, R6, RZ, 0xc0, !PT ;  /* 0x0000000603037212 */ /* 0x000fc800078ec0ff */
[----:B------:R-:W-:-:S04]  /*51a0*/  IADD3 R3, PT, PT, R8, R3, RZ ;  /* 0x0000000308037210 */ /* 0x000fc80007ffe0ff */
[----:B------:R-:W-:Y:S01]  /*51b0*/  LOP3.LUT R0, R3, R0, RZ, 0xfc, !PT ;  /* 0x0000000003007212 */ /* 0x000fe200078efcff */
[----:B------:R-:W-:Y:S06]  /*51c0*/  BRA `(.L_x_74) ;  /* 0x0000000000107947 */ /* 0x000fec0003800000 */
.L_x_73:
[----:B------:R-:W-:-:S04]  /*51d0*/  LOP3.LUT R0, R0, 0x80000000, RZ, 0xc0, !PT ;  /* 0x8000000000007812 */ /* 0x000fc800078ec0ff */
[----:B------:R-:W-:Y:S01]  /*51e0*/  LOP3.LUT R0, R0, 0x7f800000, RZ, 0xfc, !PT ;  /* 0x7f80000000007812 */ /* 0x000fe200078efcff */
[----:B------:R-:W-:Y:S06]  /*51f0*/  BRA `(.L_x_74) ;  /* 0x0000000000047947 */ /* 0x000fec0003800000 */
.L_x_72:
[----:B------:R-:W-:-:S07]  /*5200*/  LEA R0, R6, R0, 0x17 ;  /* 0x0000000006007211 */ /* 0x000fce00078eb8ff */
.L_x_74:
[----:B------:R-:W-:Y:S05]  /*5210*/  BSYNC.RECONVERGENT B2 ;  /* 0x0000000000027941 */ /* 0x000fea0003800200 */
.L_x_71:
[----:B------:R-:W-:Y:S05]  /*5220*/  BRA `(.L_x_75) ;  /* 0x0000000000207947 */ /* 0x000fea0003800000 */
.L_x_70:
[----:B------:R-:W-:-:S04]  /*5230*/  LOP3.LUT R0, R7, 0x80000000, R0, 0x48, !PT ;  /* 0x8000000007007812 */ /* 0x000fc800078e4800 */
[----:B------:R-:W-:Y:S01]  /*5240*/  LOP3.LUT R0, R0, 0x7f800000, RZ, 0xfc, !PT ;  /* 0x7f80000000007812 */ /* 0x000fe200078efcff */
[----:B------:R-:W-:Y:S06]  /*5250*/  BRA `(.L_x_75) ;  /* 0x0000000000147947 */ /* 0x000fec0003800000 */
.L_x_69:
[----:B------:R-:W-:Y:S01]  /*5260*/  LOP3.LUT R0, R7, 0x80000000, R0, 0x48, !PT ;  /* 0x8000000007007812 */ /* 0x000fe200078e4800 */
[----:B------:R-:W-:Y:S06]  /*5270*/  BRA `(.L_x_75) ;  /* 0x00000000000c7947 */ /* 0x000fec0003800000 */
.L_x_68:
[----:B------:R-:W0:Y:S01]  /*5280*/  MUFU.RSQ R0, -QNAN ;  /* 0xffc0000000007908 */ /* 0x000e220000001400 */
[----:B------:R-:W-:Y:S05]  /*5290*/  BRA `(.L_x_75) ;  /* 0x0000000000047947 */ /* 0x000fea0003800000 */
.L_x_67:
[----:B------:R-:W-:-:S07]  /*52a0*/  FADD.FTZ R0, R0, R36 ;  /* 0x0000002400007221 */ /* 0x000fce0000010000 */
.L_x_75:
[----:B------:R-:W-:Y:S05]  /*52b0*/  BSYNC.RECONVERGENT B1 ;  /* 0x0000000000017941 */ /* 0x000fea0003800200 */
.L_x_65:
[----:B------:R-:W-:-:S04]  /*52c0*/  HFMA2 R5, -RZ, RZ, 0, 0 ;  /* 0x00000000ff057431 */ /* 0x000fc800000001ff */
[----:B0-----:R-:W-:Y:S05]  /*52d0*/  RET.REL.NODEC R4 `(compute_moving_traps_signal) ;  /* 0xffffffac04487950 */ /* 0x001fea0003c3ffff */
.L_x_76:
[----:B------:R-:W-:-:S00]  /*52e0*/  BRA `(.L_x_76) ;  /* 0xfffffffc00fc7947 */ /* 0x000fc0000383ffff */
[----:B------:R-:W-:-:S00]  /*52f0*/  NOP ;  /* 0x0000000000007918 */ /* 0x000fc00000000000 */
        /* <DEDUP_REMOVED lines=8> */
.L_x_85:


//--------------------- .text.compute_static_traps_signal --------------------------
	.section	.text.compute_static_traps_signal,"ax",@progbits
	.align	128
        .global         compute_static_traps_signal
        .type           compute_static_traps_signal,@function
        .size           compute_static_traps_signal,(.L_x_87 - compute_static_traps_signal)
        .other          compute_static_traps_signal,@"STO_CUDA_ENTRY STV_DEFAULT"
compute_static_traps_signal:
.text.compute_static_traps_signal:
[----:B------:R-:W-:Y:S01]  /*0000*/  LDC R1, c[0x0][0x37c] ;  /* 0x0000df00ff017b82 */ /* 0x000fe20000000800 */
[----:B------:R-:W0:Y:S07]  /*0010*/  S2R R5, SR_TID.X ;  /* 0x0000000000057919 */ /* 0x000e2e0000002100 */
[----:B------:R-:W0:Y:S01]  /*0020*/  S2UR UR4, SR_CTAID.X ;  /* 0x00000000000479c3 */ /* 0x000e220000002500 */
[----:B------:R-:W1:Y:S01]  /*0030*/  LDCU UR5, c[0x0][0x390] ;  /* 0x00007200ff0577ac */ /* 0x000e620008000800 */
[----:B------:R-:W2:Y:S06]  /*0040*/  LDCU UR6, c[0x0][0x388] ;  /* 0x00007100ff0677ac */ /* 0x000eac0008000800 */
[----:B------:R-:W0:Y:S01]  /*0050*/  LDC R0, c[0x0][0x360] ;  /* 0x0000d800ff007b82 */ /* 0x000e220000000800 */
[----:B-1----:R-:W1:Y:S01]  /*0060*/  F2F.F64.F32 R2, UR5 ;  /* 0x0000000500027d10 */ /* 0x002e620008201800 */
[----:B------:R-:W-:Y:S01]  /*0070*/  UMOV UR5, 0x401921fb ;  /* 0x401921fb00057882 */ /* 0x000fe20000000000 */
[----:B0-----:R-:W-:Y:S01]  /*0080*/  IMAD R0, R0, UR4, R5 ;  /* 0x0000000400007c24 */ /* 0x001fe2000f8e0205 */
[----:B------:R-:W-:-:S02]  /*0090*/  UMOV UR4, 0x54442d18 ;  /* 0x54442d1800047882 */ /* 0x000fc40000000000 */
[----:B-1----:R-:W-:Y:S02]  /*00a0*/  DMUL R2, R2, UR4 ;  /* 0x0000000402027c28 */ /* 0x002fe40008000000 */
[----:B--2---:R-:W-:-:S13]  /*00b0*/  ISETP.GE.U32.AND P0, PT, R0, UR6, PT ;  /* 0x0000000600007c0c */ /* 0x004fda000bf06070 */
[----:B------:R-:W-:Y:S05]  /*00c0*/  @P0 EXIT ;  /* 0x000000000000094d */ /* 0x000fea0003800000 */
[----:B------:R-:W0:Y:S01]  /*00d0*/  LDCU UR4, c[0x0][0x38c] ;  /* 0x00007180ff0477ac */ /* 0x000e220008000800 */
[----:B------:R-:W1:Y:S01]  /*00e0*/  I2F.F64.U32 R4, R0 ;  /* 0x0000000000047312 */ /* 0x000e620000201800 */
[----:B------:R-:W2:Y:S01]  /*00f0*/  LDCU.64 UR16, c[0x0][0x358] ;  /* 0x00006b00ff1077ac */ /* 0x000ea20008000a00 */
[----:B-1----:R-:W-:Y:S01]  /*0100*/  DMUL R2, R2, R4 ;  /* 0x0000000402027228 */ /* 0x002fe20000000000 */
[----:B0-----:R-:W-:Y:S01]  /*0110*/  UISETP.NE.AND UP0, UPT, UR4, URZ, UPT ;  /* 0x000000ff0400728c */ /* 0x001fe2000bf05270 */
[----:B------:R-:W-:-:S08]  /*0120*/  CS2R R4, SRZ ;  /* 0x0000000000047805 */ /* 0x000fd0000001ff00 */
[----:B--2---:R-:W-:Y:S05]  /*0130*/  BRA.U !UP0, `(.L_x_77) ;  /* 0x0000000908007547 */ /* 0x004fea000b800000 */
[----:B------:R0:W1:Y:S01]  /*0140*/  F2F.F32.F64 R5, R2 ;  /* 0x0000000200057310 */ /* 0x0000620000301000 */
[----:B------:R-:W-:Y:S01]  /*0150*/  UISETP.GE.U32.AND UP1, UPT, UR4, 0x8, UPT ;  /* 0x000000080400788c */ /* 0x000fe2000bf26070 */
[----:B------:R-:W-:Y:S01]  /*0160*/  MOV R9, RZ ;  /* 0x000000ff00097202 */ /* 0x000fe20000000f00 */
[----:B------:R-:W-:Y:S01]  /*0170*/  ULOP3.LUT UR5, UR4, 0x7, URZ, 0xc0, !UPT ;  /* 0x0000000704057892 */ /* 0x000fe2000f8ec0ff */
[----:B------:R-:W-:-:S03]  /*0180*/  MOV R4, RZ ;  /* 0x000000ff00047202 */ /* 0x000fc60000000f00 */
[----:B------:R-:W-:-:S03]  /*0190*/  UISETP.NE.AND UP0, UPT, UR5, URZ, UPT ;  /* 0x000000ff0500728c */ /* 0x000fc6000bf05270 */
[----:B0-----:R-:W-:Y:S08]  /*01a0*/  BRA.U !UP1, `(.L_x_78) ;  /* 0x0000000109f47547 */ /* 0x001ff0000b800000 */
[----:B------:R-:W-:Y:S01]  /*01b0*/  ULOP3.LUT UR6, UR4, 0xfffffff8, URZ, 0xc0, !UPT ;  /* 0xfffffff804067892 */ /* 0x000fe2000f8ec0ff */
[----:B------:R-:W-:Y:S01]  /*01c0*/  HFMA2 R9, -RZ, RZ, 0, 0 ;  /* 0x00000000ff097431 */ /* 0x000fe200000001ff */
[----:B------:R-:W-:Y:S01]  /*01d0*/  UMOV UR19, 0x10 ;  /* 0x0000001000137882 */ /* 0x000fe20000000000 */
[----:B------:R-:W-:Y:S01]  /*01e0*/  UMOV UR18, 0x330 ;  /* 0x0000033000127882 */ /* 0x000fe20000000000 */
[----:B------:R-:W-:Y:S02]  /*01f0*/  UIADD3 UR7, UPT, UPT, -UR6, URZ, URZ ;  /* 0x000000ff06077290 */ /* 0x000fe4000fffe1ff */
[----:B------:R-:W-:Y:S01]  /*0200*/  MOV R4, UR6 ;  /* 0x0000000600047c02 */ /* 0x000fe20008000f00 */
[----:B------:R-:W-:-:S09]  /*0210*/  UMOV UR6, 0x1a0 ;  /* 0x000001a000067882 */ /* 0x000fd20000000000 */
.L_x_79:
[----:B------:R-:W-:Y:S01]  /*0220*/  MOV R14, UR18 ;  /* 0x00000012000e7c02 */ /* 0x000fe20008000f00 */
[----:B------:R-:W1:Y:S01]  /*0230*/  LDCU.64 UR8, c[0x3][UR19+-0x10] ;  /* 0x00fffe00130877ac */ /* 0x000e620008000a00 */
[----:B------:R-:W-:Y:S02]  /*0240*/  MOV R16, UR18 ;  /* 0x0000001200107c02 */ /* 0x000fe40008000f00 */
[----:B------:R-:W1:Y:S01]  /*0250*/  LDC.64 R12, c[0x3][R14+-0x10] ;  /* 0x00fffc000e0c7b82 */ /* 0x000e620000000a00 */
[----:B------:R-:W-:Y:S01]  /*0260*/  MOV R7, UR18 ;  /* 0x0000001200077c02 */ /* 0x000fe20008000f00 */
[----:B------:R-:W0:Y:S01]  /*0270*/  LDCU.64 UR10, c[0x3][UR19+-0x8] ;  /* 0x00ffff00130a77ac */ /* 0x000e220008000a00 */
[----:B------:R-:W-:Y:S01]  /*0280*/  MOV R2, UR18 ;  /* 0x0000001200027c02 */ /* 0x000fe20008000f00 */
[----:B------:R-:W2:Y:S04]  /*0290*/  LDCU.64 UR12, c[0x3][UR19] ;  /* 0x00c00000130c77ac */ /* 0x000ea80008000a00 */
[----:B------:R-:W0:Y:S01]  /*02a0*/  LDC.64 R10, c[0x3][R16+-0x8] ;  /* 0x00fffe00100a7b82 */ /* 0x000e220000000a00 */
[----:B------:R-:W3:Y:S01]  /*02b0*/  LDCU.64 UR14, c[0x3][UR19+0x8] ;  /* 0x00c00100130e77ac */ /* 0x000ee20008000a00 */
[----:B------:R-:W-:-:S06]  /*02c0*/  UIADD3 UR7, UPT, UPT, UR7, 0x8, URZ ;  /* 0x0000000807077890 */ /* 0x000fcc000fffe0ff */
[----:B------:R-:W2:Y:S01]  /*02d0*/  LDC.64 R6, c[0x3][R7] ;  /* 0x00c0000007067b82 */ /* 0x000ea20000000a00 */
[----:B------:R-:W-:Y:S02]  /*02e0*/  UIADD3 UR19, UPT, UPT, UR19, 0x20, URZ ;  /* 0x0000002013137890 */ /* 0x000fe4000fffe0ff */
[----:B------:R-:W-:Y:S02]  /*02f0*/  UISETP.NE.AND UP1, UPT, UR7, URZ, UPT ;  /* 0x000000ff0700728c */ /* 0x000fe4000bf25270 */
[----:B------:R-:W-:-:S03]  /*0300*/  UIADD3 UR18, UPT, UPT, UR18, 0x20, URZ ;  /* 0x0000002012127890 */ /* 0x000fc6000fffe0ff */
[----:B------:R-:W3:Y:S01]  /*0310*/  LDC.64 R2, c[0x3][R2+0x8] ;  /* 0x00c0020002027b82 */ /* 0x000ee20000000a00 */
[C---:B-1----:R-:W-:Y:S01]  /*0320*/  FFMA R12, R5.reuse, UR8, R12 ;  /* 0x00000008050c7c23 */ /* 0x042fe2000800000c */
[----:B------:R-:W-:Y:S01]  /*0330*/  FFMA R13, R5, UR9, R13 ;  /* 0x00000009050d7c23 */ /* 0x000fe2000800000d */
[----:B------:R-:W1:Y:S02]  /*0340*/  LDCU.64 UR8, c[0x3][UR6+-0x10] ;  /* 0x00fffe00060877ac */ /* 0x000e640008000a00 */
[----:B------:R-:W-:Y:S01]  /*0350*/  FMUL.RZ R8, R12, 0.15915493667125701904 ;  /* 0x3e22f9830c087820 */ /* 0x000fe2000040c000 */
[----:B------:R-:W-:Y:S01]  /*0360*/  FMUL.RZ R13, R13, 0.15915493667125701904 ;  /* 0x3e22f9830d0d7820 */ /* 0x000fe2000040c000 */
[----:B0-----:R-:W-:-:S04]  /*0370*/  FFMA R10, R5, UR10, R10 ;  /* 0x0000000a050a7c23 */ /* 0x001fc8000800000a */
[----:B------:R-:W1:Y:S01]  /*0380*/  MUFU.SIN R8, R8 ;  /* 0x0000000800087308 */ /* 0x000e620000000400 */
[----:B------:R-:W-:Y:S01]  /*0390*/  FMUL.RZ R12, R10, 0.15915493667125701904 ;  /* 0x3e22f9830a0c7820 */ /* 0x000fe2000040c000 */
[C---:B------:R-:W-:Y:S01]  /*03a0*/  FFMA R10, R5.reuse, UR11, R11 ;  /* 0x0000000b050a7c23 */ /* 0x040fe2000800000b */
[----:B------:R-:W0:Y:S01]  /*03b0*/  LDCU.64 UR10, c[0x3][UR6+-0x8] ;  /* 0x00ffff00060a77ac */ /* 0x000e220008000a00 */
[C---:B--2---:R-:W-:Y:S02]  /*03c0*/  FFMA R6, R5.reuse, UR12, R6 ;  /* 0x0000000c05067c23 */ /* 0x044fe40008000006 */
[----:B------:R-:W-:Y:S02]  /*03d0*/  FMUL.RZ R15, R10, 0.15915493667125701904 ;  /* 0x3e22f9830a0f7820 */ /* 0x000fe4000040c000 */
[----:B------:R-:W2:Y:S01]  /*03e0*/  MUFU.SIN R13, R13 ;  /* 0x0000000d000d7308 */ /* 0x000ea20000000400 */
[C---:B------:R-:W-:Y:S01]  /*03f0*/  FFMA R10, R5.reuse, UR13, R7 ;  /* 0x0000000d050a7c23 */ /* 0x040fe20008000007 */
[----:B------:R-:W-:Y:S01]  /*0400*/  FMUL.RZ R7, R6, 0.15915493667125701904 ;  /* 0x3e22f98306077820 */ /* 0x000fe2000040c000 */
[----:B------:R-:W4:Y:S02]  /*0410*/  LDCU.64 UR12, c[0x3][UR6] ;  /* 0x00c00000060c77ac */ /* 0x000f240008000a00 */
[----:B------:R-:W-:Y:S01]  /*0420*/  FMUL.RZ R10, R10, 0.15915493667125701904 ;  /* 0x3e22f9830a0a7820 */ /* 0x000fe2000040c000 */
[----:B---3--:R-:W-:-:S02]  /*0430*/  FFMA R6, R5, UR14, R2 ;  /* 0x0000000e05067c23 */ /* 0x008fc40008000002 */
[----:B------:R3:W0:Y:S01]  /*0440*/  MUFU.SIN R11, R12 ;  /* 0x0000000c000b7308 */ /* 0x0006220000000400 */
[----:B-1----:R-:W-:-:S07]  /*0450*/  FFMA R8, R8, UR8, R9 ;  /* 0x0000000808087c23 */ /* 0x002fce0008000009 */
[----:B------:R-:W1:Y:S01]  /*0460*/  MUFU.SIN R15, R15 ;  /* 0x0000000f000f7308 */ /* 0x000e620000000400 */
[----:B---3--:R-:W-:Y:S01]  /*0470*/  FMUL.RZ R12, R6, 0.15915493667125701904 ;  /* 0x3e22f983060c7820 */ /* 0x008fe2000040c000 */
[----:B------:R-:W-:Y:S01]  /*0480*/  FFMA R6, R5, UR15, R3 ;  /* 0x0000000f05067c23 */ /* 0x000fe20008000003 */
[----:B--2---:R-:W-:Y:S01]  /*0490*/  FFMA R8, R13, UR9, R8 ;  /* 0x000000090d087c23 */ /* 0x004fe20008000008 */
[----:B------:R-:W2:Y:S02]  /*04a0*/  LDCU.64 UR8, c[0x3][UR6+0x8] ;  /* 0x00c00100060877ac */ /* 0x000ea40008000a00 */
[----:B------:R-:W-:Y:S02]  /*04b0*/  FMUL.RZ R6, R6, 0.15915493667125701904 ;  /* 0x3e22f98306067820 */ /* 0x000fe4000040c000 */
[----:B------:R-:W4:Y:S01]  /*04c0*/  MUFU.SIN R7, R7 ;  /* 0x0000000700077308 */ /* 0x000f220000000400 */
[----:B0-----:R-:W-:Y:S01]  /*04d0*/  FFMA R8, R11, UR10, R8 ;  /* 0x0000000a0b087c23 */ /* 0x001fe20008000008 */
[----:B------:R-:W-:-:S06]  /*04e0*/  UIADD3 UR6, UPT, UPT, UR6, 0x20, URZ ;  /* 0x0000002006067890 */ /* 0x000fcc000fffe0ff */
[----:B------:R-:W0:Y:S01]  /*04f0*/  MUFU.SIN R2, R10 ;  /* 0x0000000a00027308 */ /* 0x000e220000000400 */
[----:B-1----:R-:W-:-:S07]  /*0500*/  FFMA R8, R15, UR11, R8 ;  /* 0x0000000b0f087c23 */ /* 0x002fce0008000008 */
[----:B------:R-:W2:Y:S01]  /*0510*/  MUFU.SIN R3, R12 ;  /* 0x0000000c00037308 */ /* 0x000ea20000000400 */
[----:B----4-:R-:W-:-:S07]  /*0520*/  FFMA R7, R7, UR12, R8 ;  /* 0x0000000c07077c23 */ /* 0x010fce0008000008 */
[----:B------:R-:W1:Y:S01]  /*0530*/  MUFU.SIN R9, R6 ;  /* 0x0000000600097308 */ /* 0x000e620000000400 */
[----:B0-----:R-:W-:-:S04]  /*0540*/  FFMA R2, R2, UR13, R7 ;  /* 0x0000000d02027c23 */ /* 0x001fc80008000007 */
[----:B--2---:R-:W-:-:S04]  /*0550*/  FFMA R2, R3, UR8, R2 ;  /* 0x0000000803027c23 */ /* 0x004fc80008000002 */
[----:B-1----:R-:W-:Y:S01]  /*0560*/  FFMA R9, R9, UR9, R2 ;  /* 0x0000000909097c23 */ /* 0x002fe20008000002 */
[----:B------:R-:W-:Y:S06]  /*0570*/  BRA.U UP1, `(.L_x_79) ;  /* 0xfffffffd01287547 */ /* 0x000fec000b83ffff */
.L_x_78:
[----:B------:R-:W-:Y:S05]  /*0580*/  BRA.U !UP0, `(.L_x_80) ;  /* 0x0000000108dc7547 */ /* 0x000fea000b800000 */
[----:B------:R-:W-:Y:S02]  /*0590*/  UISETP.GE.U32.AND UP0, UPT, UR5, 0x4, UPT ;  /* 0x000000040500788c */ /* 0x000fe4000bf06070 */
[----:B------:R-:W-:-:S04]  /*05a0*/  ULOP3.LUT UR6, UR4, 0x3, URZ, 0xc0, !UPT ;  /* 0x0000000304067892 */ /* 0x000fc8000f8ec0ff */
[----:B------:R-:W-:-:S03]  /*05b0*/  UISETP.NE.AND UP1, UPT, UR6, URZ, UPT ;  /* 0x000000ff0600728c */ /* 0x000fc6000bf25270 */
[----:B------:R-:W-:Y:S08]  /*05c0*/  BRA.U !UP0, `(.L_x_81) ;  /* 0x0000000108607547 */ /* 0x000ff0000b800000 */
[C---:B------:R-:W-:Y:S02]  /*05d0*/  SHF.L.U32 R8, R4.reuse, 0x2, RZ ;  /* 0x0000000204087819 */ /* 0x040fe400000006ff */
[----:B------:R-:W-:Y:S02]  /*05e0*/  IADD3 R4, PT, PT, R4, 0x4, RZ ;  /* 0x0000000404047810 */ /* 0x000fe40007ffe0ff */
[----:B------:R-:W1:Y:S08]  /*05f0*/  LDC.64 R10, c[0x3][R8] ;  /* 0x00c00000080a7b82 */ /* 0x000e700000000a00 */
[----:B------:R-:W1:Y:S08]  /*0600*/  LDC.64 R12, c[0x3][R8+0x320] ;  /* 0x00c0c800080c7b82 */ /* 0x000e700000000a00 */
[----:B------:R-:W0:Y:S08]  /*0610*/  LDC.64 R2, c[0x3][R8+0x8] ;  /* 0x00c0020008027b82 */ /* 0x000e300000000a00 */
[----:B------:R-:W0:Y:S01]  /*0620*/  LDC.64 R6, c[0x3][R8+0x328] ;  /* 0x00c0ca0008067b82 */ /* 0x000e220000000a00 */
[C---:B-1----:R-:W-:Y:S01]  /*0630*/  FFMA R10, R5.reuse, R10, R12 ;  /* 0x0000000a050a7223 */ /* 0x042fe2000000000c */
[----:B------:R-:W-:-:S03]  /*0640*/  FFMA R13, R5, R11, R13 ;  /* 0x0000000b050d7223 */ /* 0x000fc6000000000d */
[----:B------:R-:W-:Y:S01]  /*0650*/  FMUL.RZ R14, R10, 0.15915493667125701904 ;  /* 0x3e22f9830a0e7820 */ /* 0x000fe2000040c000 */
[----:B------:R-:W-:Y:S02]  /*0660*/  FMUL.RZ R15, R13, 0.15915493667125701904 ;  /* 0x3e22f9830d0f7820 */ /* 0x000fe4000040c000 */
[----:B------:R-:W1:Y:S03]  /*0670*/  LDC.64 R10, c[0x3][R8+0x190] ;  /* 0x00c06400080a7b82 */ /* 0x000e660000000a00 */
[----:B------:R-:W1:Y:S05]  /*0680*/  MUFU.SIN R14, R14 ;  /* 0x0000000e000e7308 */ /* 0x000e6a0000000400 */
[----:B------:R-:W2:Y:S01]  /*0690*/  LDC.64 R12, c[0x3][R8+0x198] ;  /* 0x00c06600080c7b82 */ /* 0x000ea20000000a00 */
[C---:B0-----:R-:W-:Y:S01]  /*06a0*/  FFMA R6, R5.reuse, R2, R6 ;  /* 0x0000000205067223 */ /* 0x041fe20000000006 */
[----:B------:R-:W-:Y:S01]  /*06b0*/  FFMA R7, R5, R3, R7 ;  /* 0x0000000305077223 */ /* 0x000fe20000000007 */
[----:B------:R-:W0:Y:S02]  /*06c0*/  MUFU.SIN R2, R15 ;  /* 0x0000000f00027308 */ /* 0x000e240000000400 */
[----:B------:R-:W-:Y:S01]  /*06d0*/  FMUL.RZ R16, R6, 0.15915493667125701904 ;  /* 0x3e22f98306107820 */ /* 0x000fe2000040c000 */
[----:B------:R-:W-:-:S05]  /*06e0*/  FMUL.RZ R6, R7, 0.15915493667125701904 ;  /* 0x3e22f98307067820 */ /* 0x000fca000040c000 */
[----:B------:R-:W2:Y:S01]  /*06f0*/  MUFU.SIN R3, R16 ;  /* 0x0000001000037308 */ /* 0x000ea20000000400 */
[----:B-1----:R-:W-:-:S07]  /*0700*/  FFMA R10, R10, R14, R9 ;  /* 0x0000000e0a0a7223 */ /* 0x002fce0000000009 */
[----:B------:R-:W1:Y:S01]  /*0710*/  MUFU.SIN R6, R6 ;  /* 0x0000000600067308 */ /* 0x000e620000000400 */
[----:B0-----:R-:W-:-:S04]  /*0720*/  FFMA R11, R11, R2, R10 ;  /* 0x000000020b0b7223 */ /* 0x001fc8000000000a */
[----:B--2---:R-:W-:-:S04]  /*0730*/  FFMA R12, R12, R3, R11 ;  /* 0x000000030c0c7223 */ /* 0x004fc8000000000b */
[----:B-1----:R-:W-:-:S07]  /*0740*/  FFMA R9, R13, R6, R12 ;  /* 0x000000060d097223 */ /* 0x002fce000000000c */
.L_x_81:
[----:B------:R-:W-:Y:S05]  /*0750*/  BRA.U !UP1, `(.L_x_80) ;  /* 0x0000000109687547 */ /* 0x000fea000b800000 */
[----:B------:R-:W-:Y:S02]  /*0760*/  UISETP.NE.AND UP0, UPT, UR6, 0x1, UPT ;  /* 0x000000010600788c */ /* 0x000fe4000bf05270 */
[----:B------:R-:W-:-:S04]  /*0770*/  ULOP3.LUT UR4, UR4, 0x1, URZ, 0xc0, !UPT ;  /* 0x0000000104047892 */ /* 0x000fc8000f8ec0ff */
[----:B------:R-:W-:-:S03]  /*0780*/  UISETP.NE.U32.AND UP1, UPT, UR4, 0x1, UPT ;  /* 0x000000010400788c */ /* 0x000fc6000bf25070 */
[----:B------:R-:W-:Y:S08]  /*0790*/  BRA.U !UP0, `(.L_x_82) ;  /* 0x0000000108347547 */ /* 0x000ff0000b800000 */
[C---:B------:R-:W-:Y:S02]  /*07a0*/  SHF.L.U32 R2, R4.reuse, 0x2, RZ ;  /* 0x0000000204027819 */ /* 0x040fe400000006ff */
[----:B------:R-:W-:Y:S02]  /*07b0*/  IADD3 R4, PT, PT, R4, 0x2, RZ ;  /* 0x0000000204047810 */ /* 0x000fe40007ffe0ff */
[----:B------:R-:W1:Y:S08]  /*07c0*/  LDC.64 R6, c[0x3][R2] ;  /* 0x00c0000002067b82 */ /* 0x000e700000000a00 */
[----:B------:R-:W1:Y:S08]  /*07d0*/  LDC.64 R10, c[0x3][R2+0x320] ;  /* 0x00c0c800020a7b82 */ /* 0x000e700000000a00 */
[----:B------:R-:W0:Y:S01]  /*07e0*/  LDC.64 R12, c[0x3][R2+0x190] ;  /* 0x00c06400020c7b82 */ /* 0x000e220000000a00 */
[C---:B-1----:R-:W-:Y:S01]  /*07f0*/  FFMA R6, R5.reuse, R6, R10 ;  /* 0x0000000605067223 */ /* 0x042fe2000000000a */
[----:B------:R-:W-:-:S03]  /*0800*/  FFMA R7, R5, R7, R11 ;  /* 0x0000000705077223 */ /* 0x000fc6000000000b */
[----:B------:R-:W-:Y:S01]  /*0810*/  FMUL.RZ R6, R6, 0.15915493667125701904 ;  /* 0x3e22f98306067820 */ /* 0x000fe2000040c000 */
[----:B------:R-:W-:-:S05]  /*0820*/  FMUL.RZ R7, R7, 0.15915493667125701904 ;  /* 0x3e22f98307077820 */ /* 0x000fca000040c000 */
[----:B------:R-:W0:Y:S08]  /*0830*/  MUFU.SIN R6, R6 ;  /* 0x0000000600067308 */ /* 0x000e300000000400 */
[----:B------:R-:W1:Y:S01]  /*0840*/  MUFU.SIN R7, R7 ;  /* 0x0000000700077308 */ /* 0x000e620000000400 */
[----:B0-----:R-:W-:-:S04]  /*0850*/  FFMA R12, R12, R6, R9 ;  /* 0x000000060c0c7223 */ /* 0x001fc80000000009 */
[----:B-1----:R-:W-:-:S07]  /*0860*/  FFMA R9, R13, R7, R12 ;  /* 0x000000070d097223 */ /* 0x002fce000000000c */
.L_x_82:
[----:B------:R-:W-:Y:S05]  /*0870*/  BRA.U UP1, `(.L_x_80) ;  /* 0x0000000101207547 */ /* 0x000fea000b800000 */
[----:B------:R-:W-:-:S04]  /*0880*/  SHF.L.U32 R4, R4, 0x2, RZ ;  /* 0x0000000204047819 */ /* 0x000fc800000006ff */
[----:B------:R-:W1:Y:S08]  /*0890*/  LDC R2, c[0x3][R4] ;  /* 0x00c0000004027b82 */ /* 0x000e700000000800 */
[----:B------:R-:W1:Y:S02]  /*08a0*/  LDC R6, c[0x3][R4+0x320] ;  /* 0x00c0c80004067b82 */ /* 0x000e640000000800 */
[----:B-1----:R-:W-:-:S06]  /*08b0*/  FFMA R2, R5, R2, R6 ;  /* 0x0000000205027223 */ /* 0x002fcc0000000006 */
[----:B------:R-:W0:Y:S01]  /*08c0*/  LDC R6, c[0x3][R4+0x190] ;  /* 0x00c0640004067b82 */ /* 0x000e220000000800 */
[----:B------:R-:W-:-:S06]  /*08d0*/  FMUL.RZ R2, R2, 0.15915493667125701904 ;  /* 0x3e22f98302027820 */ /* 0x000fcc000040c000 */
[----:B------:R-:W0:Y:S02]  /*08e0*/  MUFU.SIN R2, R2 ;  /* 0x0000000200027308 */ /* 0x000e240000000400 */
[----:B0-----:R-:W-:-:S07]  /*08f0*/  FFMA R9, R6, R2, R9 ;  /* 0x0000000206097223 */ /* 0x001fce0000000009 */
.L_x_80:
[----:B-1----:R-:W0:Y:S01]  /*0900*/  F2F.F64.F32 R4, R9 ;  /* 0x0000000900047310 */ /* 0x002e220000201800 */
[----:B------:R-:W-:Y:S01]  /*0910*/  UMOV UR4, 0xef9db22d ;  /* 0xef9db22d00047882 */ /* 0x000fe20000000000 */
[----:B------:R-:W-:Y:S02]  /*0920*/  UMOV UR5, 0x40dfffff ;  /* 0x40dfffff00057882 */ /* 0x000fe40000000000 */
[----:B0-----:R-:W-:-:S11]  /*0930*/  DMUL R4, R4, UR4 ;  /* 0x0000000404047c28 */ /* 0x001fd60008000000 */
.L_x_77:
[----:B------:R-:W0:Y:S01]  /*0940*/  LDC.64 R2, c[0x0][0x380] ;  /* 0x0000e000ff027b82 */ /* 0x000e220000000a00 */
[----:B------:R-:W1:Y:S01]  /*0950*/  F2I.F64.TRUNC R5, R4 ;  /* 0x0000000400057311 */ /* 0x000e62000030d100 */
[----:B0-----:R-:W-:-:S05]  /*0960*/  IMAD.WIDE.U32 R2, R0, 0x2, R2 ;  /* 0x0000000200027825 */ /* 0x001fca00078e0002 */
[----:B-1----:R-:W-:Y:S01]  /*0970*/  STG.E.U16 desc[UR16][R2.64], R5 ;  /* 0x0000000502007986 */ /* 0x002fe2000c101510 */
[----:B------:R-:W-:Y:S05]  /*0980*/  EXIT ;  /* 0x000000000000794d */ /* 0x000fea0003800000 */
.L_x_83:
        /* <DEDUP_REMOVED lines=15> */
.L_x_87:


//--------------------- .nv.global.init           --------------------------
	.section	.nv.global.init,"aw",@progbits
.nv.global.init:
	.type		$str,@object
	.size		$str,($str$1 - $str)
$str:
        /*0000*/ 	.byte	0x30, 0x00
	.type		$str$1,@object
	.size		$str$1,(__unnamed_1 - $str$1)
$str$1:
        /*0002*/ 	.byte	0x2f, 0x74, 0x6d, 0x70, 0x2f, 0x73, 0x61, 0x73, 0x73, 0x5f, 0x63, 0x75, 0x5f, 0x5f, 0x6b, 0x31
        /*0012*/ 	.byte	0x72, 0x32, 0x37, 0x37, 0x63, 0x2f, 0x6b, 0x2e, 0x63, 0x75, 0x00
	.type		__unnamed_1,@object
	.size		__unnamed_1,(.L_9 - __unnamed_1)
__unnamed_1:
        /*001d*/ 	.byte	0x66, 0x6c, 0x6f, 0x61, 0x74, 0x20, 0x70, 0x68, 0x61, 0x73, 0x65, 0x5f, 0x72, 0x61, 0x6d, 0x70
        /*002d*/ 	.byte	0x28, 0x66, 0x6c, 0x6f, 0x61, 0x74, 0x2c, 0x20, 0x75, 0x6e, 0x73, 0x69, 0x67, 0x6e, 0x65, 0x64
        /*003d*/ 	.byte	0x20, 0x69, 0x6e, 0x74, 0x29, 0x00
.L_9:


//--------------------- .nv.shared.reserved.0     --------------------------
	.section	.nv.shared.reserved.0,"aw",@nobits
	.weak		__nv_reservedSMEM_offset_0_alias
	.size		__nv_reservedSMEM_offset_0_alias, 0, 64
	.other		__nv_reservedSMEM_offset_0_alias,@"STO_CUDA_RESERVED_SHARED STV_DEFAULT"
__nv_reservedSMEM_offset_0_alias:
	.zero		0
	.zero		64


//--------------------- .nv.constant0.compute_moving_traps_signal --------------------------
	.section	.nv.constant0.compute_moving_traps_signal,"a",@progbits
	.sectionflags	@""
	.align	4
.nv.constant0.compute_moving_traps_signal:
	.zero		928


//--------------------- .nv.constant0.compute_static_traps_signal --------------------------
	.section	.nv.constant0.compute_static_traps_signal,"a",@progbits
	.sectionflags	@""
	.align	4
.nv.constant0.compute_static_traps_signal:
	.zero		916


//--------------------- SYMBOLS --------------------------

	.type		.nv.reservedSmem.offset0,@object
	.size		.nv.reservedSmem.offset0,0x4
	.type		__assertfail,@function
